//
// Generated by NVIDIA NVVM Compiler
//
// Compiler Build ID: CL-36424714
// Cuda compilation tools, release 13.0, V13.0.88
// Based on NVVM 20.0.0
//

.version 9.0
.target sm_100
.address_size 64

	// .globl	_Z7kernel1v
.func  (.param .align 16 .b8 func_retval0[16]) __internal_trig_reduction_slowpathd
(
	.param .b64 __internal_trig_reduction_slowpathd_param_0
)
;
.global .align 8 .b8 __cudart_i2opi_d[144] = {8, 93, 141, 31, 177, 95, 251, 107, 234, 146, 82, 138, 247, 57, 7, 61, 123, 241, 229, 235, 199, 186, 39, 117, 45, 234, 95, 158, 102, 63, 70, 79, 183, 9, 203, 39, 207, 126, 54, 109, 31, 109, 10, 90, 139, 17, 47, 239, 15, 152, 5, 222, 255, 151, 248, 31, 59, 40, 249, 189, 139, 95, 132, 156, 244, 57, 83, 131, 57, 214, 145, 57, 65, 126, 95, 180, 38, 112, 156, 233, 132, 68, 187, 46, 245, 53, 130, 232, 62, 167, 41, 177, 28, 235, 29, 254, 28, 146, 209, 9, 234, 46, 73, 6, 224, 210, 77, 66, 58, 110, 36, 183, 97, 197, 187, 222, 171, 99, 81, 254, 65, 144, 67, 60, 153, 149, 98, 219, 192, 221, 52, 245, 209, 87, 39, 252, 41, 21, 68, 78, 110, 131, 249, 162};
.global .align 16 .b8 __cudart_sin_cos_coeffs[128] = {70, 210, 176, 44, 241, 229, 90, 190, 146, 227, 172, 105, 227, 29, 199, 62, 161, 98, 219, 25, 160, 1, 42, 191, 24, 8, 17, 17, 17, 17, 129, 63, 84, 85, 85, 85, 85, 85, 197, 191, 0, 0, 0, 0, 0, 0, 0, 0, 0, 0, 0, 0, 0, 0, 0, 0, 100, 129, 253, 32, 131, 255, 168, 189, 40, 133, 239, 193, 167, 238, 33, 62, 217, 230, 6, 142, 79, 126, 146, 190, 233, 188, 221, 25, 160, 1, 250, 62, 71, 93, 193, 22, 108, 193, 86, 191, 81, 85, 85, 85, 85, 85, 165, 63, 0, 0, 0, 0, 0, 0, 224, 191, 0, 0, 0, 0, 0, 0, 240, 63};

.visible .entry _Z7kernel1v()
{
	.local .align 8 .b8 	__local_depot0[8];
	.reg .b64 	%SP;
	.reg .b64 	%SPL;
	.reg .pred 	%p<14>;
	.reg .b32 	%r<51>;
	.reg .b64 	%rd<7>;
	.reg .b64 	%fd<84>;

	mov.u64 	%SPL, __local_depot0;
	cvta.local.u64 	%SP, %SPL;
	mov.u32 	%r21, %tid.x;
	and.b32  	%r1, %r21, 7;
	mov.u32 	%r22, %tid.y;
	and.b32  	%r2, %r22, 7;
	mov.b32 	%r23, 1127219200;
	mov.b32 	%r24, -2147483648;
	mov.b64 	%fd1, {%r24, %r23};
	mov.b32 	%r44, 0;
	add.u64 	%rd2, %SP, 0;
	mov.u64 	%rd5, __cudart_sin_cos_coeffs;
$L__BB0_1:
	setp.ne.s32 	%p1, %r1, %r44;
	setp.ne.s32 	%p2, %r2, %r44;
	and.pred  	%p3, %p1, %p2;
	@%p3 bra 	$L__BB0_15;
	mov.b32 	%r45, 0;
$L__BB0_3:
	cvta.to.local.u64 	%rd1, %rd2;
	ld.local.f64 	%fd80, [%rd1];
	{
	.reg .b32 %temp; 
	mov.b64 	{%temp, %r46}, %fd80;
	}
	{
	.reg .b32 %temp; 
	mov.b64 	{%r47, %temp}, %fd80;
	}
	setp.gt.s32 	%p4, %r46, 1048575;
	mov.b32 	%r48, -1023;
	@%p4 bra 	$L__BB0_5;
	mul.f64 	%fd80, %fd80, 0d4350000000000000;
	{
	.reg .b32 %temp; 
	mov.b64 	{%temp, %r46}, %fd80;
	}
	{
	.reg .b32 %temp; 
	mov.b64 	{%r47, %temp}, %fd80;
	}
	mov.b32 	%r48, -1077;
$L__BB0_5:
	add.s32 	%r28, %r46, -1;
	setp.gt.u32 	%p5, %r28, 2146435070;
	@%p5 bra 	$L__BB0_9;
	shr.u32 	%r31, %r46, 20;
	add.s32 	%r49, %r48, %r31;
	and.b32  	%r32, %r46, 1048575;
	or.b32  	%r33, %r32, 1072693248;
	mov.b64 	%fd81, {%r47, %r33};
	setp.lt.u32 	%p7, %r33, 1073127583;
	@%p7 bra 	$L__BB0_8;
	{
	.reg .b32 %temp; 
	mov.b64 	{%r34, %temp}, %fd81;
	}
	{
	.reg .b32 %temp; 
	mov.b64 	{%temp, %r35}, %fd81;
	}
	add.s32 	%r36, %r35, -1048576;
	mov.b64 	%fd81, {%r34, %r36};
	add.s32 	%r49, %r49, 1;
$L__BB0_8:
	add.f64 	%fd19, %fd81, 0dBFF0000000000000;
	add.f64 	%fd20, %fd81, 0d3FF0000000000000;
	rcp.approx.ftz.f64 	%fd21, %fd20;
	neg.f64 	%fd22, %fd20;
	fma.rn.f64 	%fd23, %fd22, %fd21, 0d3FF0000000000000;
	fma.rn.f64 	%fd24, %fd23, %fd23, %fd23;
	fma.rn.f64 	%fd25, %fd24, %fd21, %fd21;
	mul.f64 	%fd26, %fd19, %fd25;
	fma.rn.f64 	%fd27, %fd19, %fd25, %fd26;
	mul.f64 	%fd28, %fd27, %fd27;
	fma.rn.f64 	%fd29, %fd28, 0d3EB1380B3AE80F1E, 0d3ED0EE258B7A8B04;
	fma.rn.f64 	%fd30, %fd29, %fd28, 0d3EF3B2669F02676F;
	fma.rn.f64 	%fd31, %fd30, %fd28, 0d3F1745CBA9AB0956;
	fma.rn.f64 	%fd32, %fd31, %fd28, 0d3F3C71C72D1B5154;
	fma.rn.f64 	%fd33, %fd32, %fd28, 0d3F624924923BE72D;
	fma.rn.f64 	%fd34, %fd33, %fd28, 0d3F8999999999A3C4;
	fma.rn.f64 	%fd35, %fd34, %fd28, 0d3FB5555555555554;
	sub.f64 	%fd36, %fd19, %fd27;
	add.f64 	%fd37, %fd36, %fd36;
	neg.f64 	%fd38, %fd27;
	fma.rn.f64 	%fd39, %fd38, %fd19, %fd37;
	mul.f64 	%fd40, %fd25, %fd39;
	mul.f64 	%fd41, %fd28, %fd35;
	fma.rn.f64 	%fd42, %fd41, %fd27, %fd40;
	xor.b32  	%r37, %r49, -2147483648;
	mov.b32 	%r38, 1127219200;
	mov.b64 	%fd43, {%r37, %r38};
	sub.f64 	%fd44, %fd43, %fd1;
	fma.rn.f64 	%fd45, %fd44, 0d3FE62E42FEFA39EF, %fd27;
	fma.rn.f64 	%fd46, %fd44, 0dBFE62E42FEFA39EF, %fd45;
	sub.f64 	%fd47, %fd46, %fd27;
	sub.f64 	%fd48, %fd42, %fd47;
	fma.rn.f64 	%fd49, %fd44, 0d3C7ABC9E3B39803F, %fd48;
	add.f64 	%fd82, %fd45, %fd49;
	bra.uni 	$L__BB0_10;
$L__BB0_9:
	fma.rn.f64 	%fd18, %fd80, 0d7FF0000000000000, 0d7FF0000000000000;
	{
	.reg .b32 %temp; 
	mov.b64 	{%temp, %r29}, %fd80;
	}
	and.b32  	%r30, %r29, 2147483647;
	setp.eq.s32 	%p6, %r30, 0;
	selp.f64 	%fd82, 0dFFF0000000000000, %fd18, %p6;
$L__BB0_10:
	div.rn.f64 	%fd50, %fd82, 0d4036000000000000;
	st.local.f64 	[%rd1], %fd50;
	ld.local.f64 	%fd51, [%rd1];
	mul.f64 	%fd52, %fd51, 0d4045000000000000;
	st.local.f64 	[%rd1], %fd52;
	ld.local.f64 	%fd11, [%rd1];
	ld.local.f64 	%fd12, [%rd1];
	abs.f64 	%fd13, %fd12;
	setp.neu.f64 	%p8, %fd13, 0d7FF0000000000000;
	@%p8 bra 	$L__BB0_12;
	mov.f64 	%fd58, 0d0000000000000000;
	mul.rn.f64 	%fd83, %fd12, %fd58;
	mov.b32 	%r50, 0;
	bra.uni 	$L__BB0_14;
$L__BB0_12:
	mul.f64 	%fd53, %fd12, 0d3FE45F306DC9C883;
	cvt.rni.s32.f64 	%r50, %fd53;
	cvt.rn.f64.s32 	%fd54, %r50;
	fma.rn.f64 	%fd55, %fd54, 0dBFF921FB54442D18, %fd12;
	fma.rn.f64 	%fd56, %fd54, 0dBC91A62633145C00, %fd55;
	fma.rn.f64 	%fd83, %fd54, 0dB97B839A252049C0, %fd56;
	setp.ltu.f64 	%p9, %fd13, 0d41E0000000000000;
	@%p9 bra 	$L__BB0_14;
	{ // callseq 0, 0
	.param .b64 param0;
	st.param.f64 	[param0], %fd12;
	.param .align 16 .b8 retval0[16];
	call.uni (retval0), 
	__internal_trig_reduction_slowpathd, 
	(
	param0
	);
	ld.param.f64 	%fd83, [retval0];
	ld.param.b32 	%r50, [retval0+8];
	} // callseq 0
$L__BB0_14:
	shl.b32 	%r41, %r50, 6;
	cvt.u64.u32 	%rd3, %r41;
	and.b64  	%rd4, %rd3, 64;
	add.s64 	%rd6, %rd5, %rd4;
	mul.rn.f64 	%fd59, %fd83, %fd83;
	and.b32  	%r42, %r50, 1;
	setp.eq.b32 	%p10, %r42, 1;
	selp.f64 	%fd60, 0dBDA8FF8320FD8164, 0d3DE5DB65F9785EBA, %p10;
	ld.global.nc.v2.f64 	{%fd61, %fd62}, [%rd6];
	fma.rn.f64 	%fd63, %fd60, %fd59, %fd61;
	fma.rn.f64 	%fd64, %fd63, %fd59, %fd62;
	ld.global.nc.v2.f64 	{%fd65, %fd66}, [%rd6+16];
	fma.rn.f64 	%fd67, %fd64, %fd59, %fd65;
	fma.rn.f64 	%fd68, %fd67, %fd59, %fd66;
	ld.global.nc.v2.f64 	{%fd69, %fd70}, [%rd6+32];
	fma.rn.f64 	%fd71, %fd68, %fd59, %fd69;
	fma.rn.f64 	%fd72, %fd71, %fd59, %fd70;
	fma.rn.f64 	%fd73, %fd72, %fd83, %fd83;
	fma.rn.f64 	%fd74, %fd72, %fd59, 0d3FF0000000000000;
	selp.f64 	%fd75, %fd74, %fd73, %p10;
	and.b32  	%r43, %r50, 2;
	setp.eq.s32 	%p11, %r43, 0;
	mov.f64 	%fd76, 0d0000000000000000;
	sub.f64 	%fd77, %fd76, %fd75;
	selp.f64 	%fd78, %fd75, %fd77, %p11;
	div.rn.f64 	%fd79, %fd11, %fd78;
	st.local.f64 	[%rd1], %fd79;
	add.s32 	%r45, %r45, 1;
	setp.ne.s32 	%p12, %r45, 100;
	@%p12 bra 	$L__BB0_3;
$L__BB0_15:
	add.s32 	%r44, %r44, 1;
	setp.ne.s32 	%p13, %r44, 8;
	@%p13 bra 	$L__BB0_1;
	ret;

}
	// .globl	_Z7kernel2v
.visible .entry _Z7kernel2v()
{
	.local .align 8 .b8 	__local_depot1[8];
	.reg .b64 	%SP;
	.reg .b64 	%SPL;
	.reg .pred 	%p<14>;
	.reg .b32 	%r<51>;
	.reg .b64 	%rd<7>;
	.reg .b64 	%fd<84>;

	mov.u64 	%SPL, __local_depot1;
	cvta.local.u64 	%SP, %SPL;
	mov.u32 	%r21, %ctaid.x;
	and.b32  	%r1, %r21, 7;
	mov.u32 	%r22, %ctaid.y;
	and.b32  	%r2, %r22, 7;
	mov.b32 	%r23, 1127219200;
	mov.b32 	%r24, -2147483648;
	mov.b64 	%fd1, {%r24, %r23};
	mov.b32 	%r44, 0;
	add.u64 	%rd2, %SP, 0;
	mov.u64 	%rd5, __cudart_sin_cos_coeffs;
$L__BB1_1:
	setp.ne.s32 	%p1, %r1, %r44;
	setp.ne.s32 	%p2, %r2, %r44;
	and.pred  	%p3, %p1, %p2;
	@%p3 bra 	$L__BB1_15;
	mov.b32 	%r45, 0;
$L__BB1_3:
	cvta.to.local.u64 	%rd1, %rd2;
	ld.local.f64 	%fd80, [%rd1];
	{
	.reg .b32 %temp; 
	mov.b64 	{%temp, %r46}, %fd80;
	}
	{
	.reg .b32 %temp; 
	mov.b64 	{%r47, %temp}, %fd80;
	}
	setp.gt.s32 	%p4, %r46, 1048575;
	mov.b32 	%r48, -1023;
	@%p4 bra 	$L__BB1_5;
	mul.f64 	%fd80, %fd80, 0d4350000000000000;
	{
	.reg .b32 %temp; 
	mov.b64 	{%temp, %r46}, %fd80;
	}
	{
	.reg .b32 %temp; 
	mov.b64 	{%r47, %temp}, %fd80;
	}
	mov.b32 	%r48, -1077;
$L__BB1_5:
	add.s32 	%r28, %r46, -1;
	setp.gt.u32 	%p5, %r28, 2146435070;
	@%p5 bra 	$L__BB1_9;
	shr.u32 	%r31, %r46, 20;
	add.s32 	%r49, %r48, %r31;
	and.b32  	%r32, %r46, 1048575;
	or.b32  	%r33, %r32, 1072693248;
	mov.b64 	%fd81, {%r47, %r33};
	setp.lt.u32 	%p7, %r33, 1073127583;
	@%p7 bra 	$L__BB1_8;
	{
	.reg .b32 %temp; 
	mov.b64 	{%r34, %temp}, %fd81;
	}
	{
	.reg .b32 %temp; 
	mov.b64 	{%temp, %r35}, %fd81;
	}
	add.s32 	%r36, %r35, -1048576;
	mov.b64 	%fd81, {%r34, %r36};
	add.s32 	%r49, %r49, 1;
$L__BB1_8:
	add.f64 	%fd19, %fd81, 0dBFF0000000000000;
	add.f64 	%fd20, %fd81, 0d3FF0000000000000;
	rcp.approx.ftz.f64 	%fd21, %fd20;
	neg.f64 	%fd22, %fd20;
	fma.rn.f64 	%fd23, %fd22, %fd21, 0d3FF0000000000000;
	fma.rn.f64 	%fd24, %fd23, %fd23, %fd23;
	fma.rn.f64 	%fd25, %fd24, %fd21, %fd21;
	mul.f64 	%fd26, %fd19, %fd25;
	fma.rn.f64 	%fd27, %fd19, %fd25, %fd26;
	mul.f64 	%fd28, %fd27, %fd27;
	fma.rn.f64 	%fd29, %fd28, 0d3EB1380B3AE80F1E, 0d3ED0EE258B7A8B04;
	fma.rn.f64 	%fd30, %fd29, %fd28, 0d3EF3B2669F02676F;
	fma.rn.f64 	%fd31, %fd30, %fd28, 0d3F1745CBA9AB0956;
	fma.rn.f64 	%fd32, %fd31, %fd28, 0d3F3C71C72D1B5154;
	fma.rn.f64 	%fd33, %fd32, %fd28, 0d3F624924923BE72D;
	fma.rn.f64 	%fd34, %fd33, %fd28, 0d3F8999999999A3C4;
	fma.rn.f64 	%fd35, %fd34, %fd28, 0d3FB5555555555554;
	sub.f64 	%fd36, %fd19, %fd27;
	add.f64 	%fd37, %fd36, %fd36;
	neg.f64 	%fd38, %fd27;
	fma.rn.f64 	%fd39, %fd38, %fd19, %fd37;
	mul.f64 	%fd40, %fd25, %fd39;
	mul.f64 	%fd41, %fd28, %fd35;
	fma.rn.f64 	%fd42, %fd41, %fd27, %fd40;
	xor.b32  	%r37, %r49, -2147483648;
	mov.b32 	%r38, 1127219200;
	mov.b64 	%fd43, {%r37, %r38};
	sub.f64 	%fd44, %fd43, %fd1;
	fma.rn.f64 	%fd45, %fd44, 0d3FE62E42FEFA39EF, %fd27;
	fma.rn.f64 	%fd46, %fd44, 0dBFE62E42FEFA39EF, %fd45;
	sub.f64 	%fd47, %fd46, %fd27;
	sub.f64 	%fd48, %fd42, %fd47;
	fma.rn.f64 	%fd49, %fd44, 0d3C7ABC9E3B39803F, %fd48;
	add.f64 	%fd82, %fd45, %fd49;
	bra.uni 	$L__BB1_10;
$L__BB1_9:
	fma.rn.f64 	%fd18, %fd80, 0d7FF0000000000000, 0d7FF0000000000000;
	{
	.reg .b32 %temp; 
	mov.b64 	{%temp, %r29}, %fd80;
	}
	and.b32  	%r30, %r29, 2147483647;
	setp.eq.s32 	%p6, %r30, 0;
	selp.f64 	%fd82, 0dFFF0000000000000, %fd18, %p6;
$L__BB1_10:
	div.rn.f64 	%fd50, %fd82, 0d4036000000000000;
	st.local.f64 	[%rd1], %fd50;
	ld.local.f64 	%fd51, [%rd1];
	mul.f64 	%fd52, %fd51, 0d4045000000000000;
	st.local.f64 	[%rd1], %fd52;
	ld.local.f64 	%fd11, [%rd1];
	ld.local.f64 	%fd12, [%rd1];
	abs.f64 	%fd13, %fd12;
	setp.neu.f64 	%p8, %fd13, 0d7FF0000000000000;
	@%p8 bra 	$L__BB1_12;
	mov.f64 	%fd58, 0d0000000000000000;
	mul.rn.f64 	%fd83, %fd12, %fd58;
	mov.b32 	%r50, 0;
	bra.uni 	$L__BB1_14;
$L__BB1_12:
	mul.f64 	%fd53, %fd12, 0d3FE45F306DC9C883;
	cvt.rni.s32.f64 	%r50, %fd53;
	cvt.rn.f64.s32 	%fd54, %r50;
	fma.rn.f64 	%fd55, %fd54, 0dBFF921FB54442D18, %fd12;
	fma.rn.f64 	%fd56, %fd54, 0dBC91A62633145C00, %fd55;
	fma.rn.f64 	%fd83, %fd54, 0dB97B839A252049C0, %fd56;
	setp.ltu.f64 	%p9, %fd13, 0d41E0000000000000;
	@%p9 bra 	$L__BB1_14;
	{ // callseq 1, 0
	.param .b64 param0;
	st.param.f64 	[param0], %fd12;
	.param .align 16 .b8 retval0[16];
	call.uni (retval0), 
	__internal_trig_reduction_slowpathd, 
	(
	param0
	);
	ld.param.f64 	%fd83, [retval0];
	ld.param.b32 	%r50, [retval0+8];
	} // callseq 1
$L__BB1_14:
	shl.b32 	%r41, %r50, 6;
	cvt.u64.u32 	%rd3, %r41;
	and.b64  	%rd4, %rd3, 64;
	add.s64 	%rd6, %rd5, %rd4;
	mul.rn.f64 	%fd59, %fd83, %fd83;
	and.b32  	%r42, %r50, 1;
	setp.eq.b32 	%p10, %r42, 1;
	selp.f64 	%fd60, 0dBDA8FF8320FD8164, 0d3DE5DB65F9785EBA, %p10;
	ld.global.nc.v2.f64 	{%fd61, %fd62}, [%rd6];
	fma.rn.f64 	%fd63, %fd60, %fd59, %fd61;
	fma.rn.f64 	%fd64, %fd63, %fd59, %fd62;
	ld.global.nc.v2.f64 	{%fd65, %fd66}, [%rd6+16];
	fma.rn.f64 	%fd67, %fd64, %fd59, %fd65;
	fma.rn.f64 	%fd68, %fd67, %fd59, %fd66;
	ld.global.nc.v2.f64 	{%fd69, %fd70}, [%rd6+32];
	fma.rn.f64 	%fd71, %fd68, %fd59, %fd69;
	fma.rn.f64 	%fd72, %fd71, %fd59, %fd70;
	fma.rn.f64 	%fd73, %fd72, %fd83, %fd83;
	fma.rn.f64 	%fd74, %fd72, %fd59, 0d3FF0000000000000;
	selp.f64 	%fd75, %fd74, %fd73, %p10;
	and.b32  	%r43, %r50, 2;
	setp.eq.s32 	%p11, %r43, 0;
	mov.f64 	%fd76, 0d0000000000000000;
	sub.f64 	%fd77, %fd76, %fd75;
	selp.f64 	%fd78, %fd75, %fd77, %p11;
	div.rn.f64 	%fd79, %fd11, %fd78;
	st.local.f64 	[%rd1], %fd79;
	add.s32 	%r45, %r45, 1;
	setp.ne.s32 	%p12, %r45, 100;
	@%p12 bra 	$L__BB1_3;
$L__BB1_15:
	add.s32 	%r44, %r44, 1;
	setp.ne.s32 	%p13, %r44, 8;
	@%p13 bra 	$L__BB1_1;
	ret;

}
.func  (.param .align 16 .b8 func_retval0[16]) __internal_trig_reduction_slowpathd(
	.param .b64 __internal_trig_reduction_slowpathd_param_0
)
{
	.local .align 8 .b8 	__local_depot2[40];
	.reg .b64 	%SP;
	.reg .b64 	%SPL;
	.reg .pred 	%p<10>;
	.reg .b32 	%r<47>;
	.reg .b64 	%rd<74>;
	.reg .b64 	%fd<5>;

	mov.u64 	%SPL, __local_depot2;
	ld.param.f64 	%fd4, [__internal_trig_reduction_slowpathd_param_0];
	add.u64 	%rd1, %SPL, 0;
	{
	.reg .b32 %temp; 
	mov.b64 	{%temp, %r1}, %fd4;
	}
	shr.u32 	%r2, %r1, 20;
	and.b32  	%r3, %r2, 2047;
	setp.eq.s32 	%p1, %r3, 2047;
	mov.b32 	%r46, 0;
	@%p1 bra 	$L__BB2_9;
	add.s32 	%r20, %r3, -1024;
	mov.b64 	%rd20, %fd4;
	shl.b64 	%rd2, %rd20, 11;
	shr.u32 	%r4, %r20, 6;
	sub.s32 	%r45, 15, %r4;
	sub.s32 	%r21, 19, %r4;
	setp.lt.u32 	%p2, %r20, 128;
	selp.b32 	%r6, 18, %r21, %p2;
	setp.ge.s32 	%p3, %r45, %r6;
	mov.b64 	%rd70, 0;
	@%p3 bra 	$L__BB2_4;
	add.s32 	%r23, %r6, %r4;
	neg.s32 	%r43, %r23;
	or.b64  	%rd3, %rd2, -9223372036854775808;
	mov.b64 	%rd70, 0;
	mov.b32 	%r42, 0;
	mov.u64 	%rd25, __cudart_i2opi_d;
	mov.u32 	%r44, %r45;
$L__BB2_3:
	.pragma "nounroll";
	mul.wide.s32 	%rd22, %r42, 8;
	add.s64 	%rd23, %rd1, %rd22;
	mul.wide.s32 	%rd24, %r44, 8;
	add.s64 	%rd26, %rd25, %rd24;
	ld.global.nc.u64 	%rd27, [%rd26];
	{
	.reg .u32 %r0, %r1, %r2, %r3, %alo, %ahi, %blo, %bhi, %clo, %chi;
	mov.b64 	{%alo,%ahi}, %rd27;
	mov.b64 	{%blo,%bhi}, %rd3;
	mov.b64 	{%clo,%chi}, %rd70;
	mad.lo.cc.u32 	%r0, %alo, %blo, %clo;
	madc.hi.cc.u32 	%r1, %alo, %blo, %chi;
	madc.hi.u32 	%r2, %alo, %bhi, 0;
	mad.lo.cc.u32 	%r1, %alo, %bhi, %r1;
	madc.hi.cc.u32 	%r2, %ahi, %blo, %r2;
	madc.hi.u32 	%r3, %ahi, %bhi, 0;
	mad.lo.cc.u32 	%r1, %ahi, %blo, %r1;
	madc.lo.cc.u32 	%r2, %ahi, %bhi, %r2;
	addc.u32 	%r3, %r3, 0;
	mov.b64 	%rd28, {%r0,%r1};
	mov.b64 	%rd70, {%r2,%r3};
	}
	st.local.u64 	[%rd23], %rd28;
	add.s32 	%r44, %r44, 1;
	add.s32 	%r43, %r43, 1;
	add.s32 	%r42, %r42, 1;
	setp.ne.s32 	%p4, %r43, -15;
	mov.u32 	%r45, %r6;
	@%p4 bra 	$L__BB2_3;
$L__BB2_4:
	cvt.s64.s32 	%rd29, %r45;
	cvt.u64.u32 	%rd30, %r4;
	add.s64 	%rd31, %rd30, %rd29;
	shl.b64 	%rd32, %rd31, 3;
	add.s64 	%rd33, %rd1, %rd32;
	st.local.u64 	[%rd33+-120], %rd70;
	and.b32  	%r15, %r2, 63;
	ld.local.u64 	%rd72, [%rd1+16];
	ld.local.u64 	%rd71, [%rd1+24];
	setp.eq.s32 	%p5, %r15, 0;
	@%p5 bra 	$L__BB2_6;
	shl.b64 	%rd34, %rd71, %r15;
	shr.u64 	%rd35, %rd72, 1;
	xor.b32  	%r24, %r15, 63;
	shr.u64 	%rd36, %rd35, %r24;
	or.b64  	%rd71, %rd34, %rd36;
	ld.local.u64 	%rd37, [%rd1+8];
	shl.b64 	%rd38, %rd72, %r15;
	shr.u64 	%rd39, %rd37, 1;
	shr.u64 	%rd40, %rd39, %r24;
	or.b64  	%rd72, %rd38, %rd40;
$L__BB2_6:
	and.b32  	%r25, %r1, -2147483648;
	shr.u64 	%rd41, %rd71, 62;
	cvt.u32.u64 	%r26, %rd41;
	mov.b64 	{%r27, %r28}, %rd71;
	mov.b64 	{%r29, %r30}, %rd72;
	shf.l.wrap.b32 	%r31, %r30, %r27, 2;
	shf.l.wrap.b32 	%r32, %r27, %r28, 2;
	mov.b64 	%rd42, {%r31, %r32};
	shl.b64 	%rd43, %rd72, 2;
	shr.u64 	%rd44, %rd42, 63;
	cvt.u32.u64 	%r33, %rd44;
	add.s32 	%r34, %r33, %r26;
	setp.eq.s32 	%p6, %r25, 0;
	neg.s32 	%r35, %r34;
	selp.b32 	%r46, %r34, %r35, %p6;
	setp.gt.s64 	%p7, %rd42, -1;
	mov.b64 	%rd45, 0;
	{
	.reg .u32 %r0, %r1, %r2, %r3, %a0, %a1, %a2, %a3, %b0, %b1, %b2, %b3;
	mov.b64 	{%a0,%a1}, %rd45;
	mov.b64 	{%a2,%a3}, %rd45;
	mov.b64 	{%b0,%b1}, %rd43;
	mov.b64 	{%b2,%b3}, %rd42;
	sub.cc.u32 	%r0, %a0, %b0;
	subc.cc.u32 	%r1, %a1, %b1;
	subc.cc.u32 	%r2, %a2, %b2;
	subc.u32 	%r3, %a3, %b3;
	mov.b64 	%rd46, {%r0,%r1};
	mov.b64 	%rd47, {%r2,%r3};
	}
	xor.b32  	%r36, %r25, -2147483648;
	selp.b64 	%rd73, %rd42, %rd47, %p7;
	selp.b64 	%rd14, %rd43, %rd46, %p7;
	selp.b32 	%r17, %r25, %r36, %p7;
	clz.b64 	%r37, %rd73;
	cvt.u64.u32 	%rd15, %r37;
	setp.eq.s32 	%p8, %r37, 0;
	@%p8 bra 	$L__BB2_8;
	cvt.u32.u64 	%r38, %rd15;
	and.b32  	%r39, %r38, 63;
	shl.b64 	%rd48, %rd73, %r39;
	shr.u64 	%rd49, %rd14, 1;
	not.b32 	%r40, %r38;
	and.b32  	%r41, %r40, 63;
	shr.u64 	%rd50, %rd49, %r41;
	or.b64  	%rd73, %rd48, %rd50;
$L__BB2_8:
	mov.b64 	%rd51, -3958705157555305931;
	{
	.reg .u32 %r0, %r1, %r2, %r3, %alo, %ahi, %blo, %bhi;
	mov.b64 	{%alo,%ahi}, %rd73;
	mov.b64 	{%blo,%bhi}, %rd51;
	mul.lo.u32 	%r0, %alo, %blo;
	mul.hi.u32 	%r1, %alo, %blo;
	mad.lo.cc.u32 	%r1, %alo, %bhi, %r1;
	madc.hi.u32 	%r2, %alo, %bhi, 0;
	mad.lo.cc.u32 	%r1, %ahi, %blo, %r1;
	madc.hi.cc.u32 	%r2, %ahi, %blo, %r2;
	madc.hi.u32 	%r3, %ahi, %bhi, 0;
	mad.lo.cc.u32 	%r2, %ahi, %bhi, %r2;
	addc.u32 	%r3, %r3, 0;
	mov.b64 	%rd52, {%r0,%r1};
	mov.b64 	%rd53, {%r2,%r3};
	}
	setp.gt.s64 	%p9, %rd53, 0;
	{
	.reg .u32 %r0, %r1, %r2, %r3, %a0, %a1, %a2, %a3, %b0, %b1, %b2, %b3;
	mov.b64 	{%a0,%a1}, %rd52;
	mov.b64 	{%a2,%a3}, %rd53;
	mov.b64 	{%b0,%b1}, %rd52;
	mov.b64 	{%b2,%b3}, %rd53;
	add.cc.u32 	%r0, %a0, %b0;
	addc.cc.u32 	%r1, %a1, %b1;
	addc.cc.u32 	%r2, %a2, %b2;
	addc.u32 	%r3, %a3, %b3;
	mov.b64 	%rd54, {%r0,%r1};
	mov.b64 	%rd55, {%r2,%r3};
	}
	selp.b64 	%rd56, %rd55, %rd53, %p9;
	selp.s64 	%rd57, -1, 0, %p9;
	sub.s64 	%rd58, %rd57, %rd15;
	cvt.u64.u32 	%rd59, %r17;
	shl.b64 	%rd60, %rd59, 32;
	add.s64 	%rd61, %rd56, 1;
	shr.u64 	%rd62, %rd61, 10;
	add.s64 	%rd63, %rd62, 1;
	shr.u64 	%rd64, %rd63, 1;
	shl.b64 	%rd65, %rd58, 52;
	add.s64 	%rd66, %rd65, %rd64;
	add.s64 	%rd67, %rd66, 4602678819172646912;
	or.b64  	%rd68, %rd67, %rd60;
	mov.b64 	%fd4, %rd68;
$L__BB2_9:
	st.param.f64 	[func_retval0], %fd4;
	st.param.b32 	[func_retval0+8], %r46;
	ret;

}


// ===== COMPILED SASS (sm_100) =====

	.target	sm_100

	.elftype	@"ET_EXEC"


//--------------------- .note.nv.tkinfo           --------------------------
	.section	.note.nv.tkinfo,"",@"SHT_NOTE"
	.sectionflags	@"SHF_NOTE_NV_TKINFO"
	.tkinfo
        /*0018*/ 	.word	0x00000002
        /*0030*/ 	.string	""
        /*0030*/ 	.string	"ptxas"
        /*0030*/ 	.string	"Cuda compilation tools, release 13.0, V13.0.88"
        /*0030*/ 	.string	"Build cuda_13.0.r13.0/compiler.36424714_0"
        /*0030*/ 	.string	"-arch sm_100 -m 64 "



//--------------------- .note.nv.cuinfo           --------------------------
	.section	.note.nv.cuinfo,"",@"SHT_NOTE"
	.sectionflags	@"SHF_NOTE_NV_CUINFO"
        /*0018*/ 	.short	0x0002
        /*001a*/ 	.short	0x0064
        /*001c*/ 	.short	0x0082
	.zero		2


//--------------------- .nv.info                  --------------------------
	.section	.nv.info,"",@"SHT_CUDA_INFO"
	.align	4


	//----- nvinfo : EIATTR_REGCOUNT
	.align		4
        /*0000*/ 	.byte	0x04, 0x2f
        /*0002*/ 	.short	(.L_3 - .L_2)
	.align		4
.L_2:
        /*0004*/ 	.word	index@(_Z7kernel1v)
        /*0008*/ 	.word	0x00000020


	//----- nvinfo : EIATTR_FRAME_SIZE
	.align		4
.L_3:
        /*000c*/ 	.byte	0x04, 0x11
        /*000e*/ 	.short	(.L_5 - .L_4)
	.align		4
.L_4:
        /*0010*/ 	.word	index@($_Z7kernel1v$__internal_trig_reduction_slowpathd)
        /*0014*/ 	.word	0x00000030


	//----- nvinfo : EIATTR_FRAME_SIZE
	.align		4
.L_5:
        /*0018*/ 	.byte	0x04, 0x11
        /*001a*/ 	.short	(.L_7 - .L_6)
	.align		4
.L_6:
        /*001c*/ 	.word	index@($__internal_1_$__cuda_sm20_div_rn_f64_full)
        /*0020*/ 	.word	0x00000030


	//----- nvinfo : EIATTR_FRAME_SIZE
	.align		4
.L_7:
        /*0024*/ 	.byte	0x04, 0x11
        /*0026*/ 	.short	(.L_9 - .L_8)
	.align		4
.L_8:
        /*0028*/ 	.word	index@(_Z7kernel1v)
        /*002c*/ 	.word	0x00000030


	//----- nvinfo : EIATTR_REGCOUNT
	.align		4
.L_9:
        /*0030*/ 	.byte	0x04, 0x2f
        /*0032*/ 	.short	(.L_11 - .L_10)
	.align		4
.L_10:
        /*0034*/ 	.word	index@(_Z7kernel2v)
        /*0038*/ 	.word	0x00000020


	//----- nvinfo : EIATTR_FRAME_SIZE
	.align		4
.L_11:
        /*003c*/ 	.byte	0x04, 0x11
        /*003e*/ 	.short	(.L_13 - .L_12)
	.align		4
.L_12:
        /*0040*/ 	.word	index@($_Z7kernel2v$__internal_trig_reduction_slowpathd)
        /*0044*/ 	.word	0x00000030


	//----- nvinfo : EIATTR_FRAME_SIZE
	.align		4
.L_13:
        /*0048*/ 	.byte	0x04, 0x11
        /*004a*/ 	.short	(.L_15 - .L_14)
	.align		4
.L_14:
        /*004c*/ 	.word	index@($__internal_0_$__cuda_sm20_div_rn_f64_full)
        /*0050*/ 	.word	0x00000030


	//----- nvinfo : EIATTR_FRAME_SIZE
	.align		4
.L_15:
        /*0054*/ 	.byte	0x04, 0x11
        /*0056*/ 	.short	(.L_17 - .L_16)
	.align		4
.L_16:
        /*0058*/ 	.word	index@(_Z7kernel2v)
        /*005c*/ 	.word	0x00000030


	//----- nvinfo : EIATTR_MIN_STACK_SIZE
	.align		4
.L_17:
        /*0060*/ 	.byte	0x04, 0x12
        /*0062*/ 	.short	(.L_19 - .L_18)
	.align		4
.L_18:
        /*0064*/ 	.word	index@(_Z7kernel2v)
        /*0068*/ 	.word	0x00000030


	//----- nvinfo : EIATTR_MIN_STACK_SIZE
	.align		4
.L_19:
        /*006c*/ 	.byte	0x04, 0x12
        /*006e*/ 	.short	(.L_21 - .L_20)
	.align		4
.L_20:
        /*0070*/ 	.word	index@(_Z7kernel1v)
        /*0074*/ 	.word	0x00000030
.L_21:


//--------------------- .nv.compat                --------------------------
	.section	.nv.compat,"",@"SHT_CUDA_COMPAT_INFO"
	.align	4
        /*0000*/ 	.byte	0x02, 0x09, 0x00, 0x00, 0x02, 0x02, 0x01, 0x00, 0x02, 0x05, 0x05, 0x00, 0x03, 0x07, 0x01, 0x01
        /*0010*/ 	.byte	0x02, 0x03, 0x00, 0x00, 0x02, 0x06, 0x01, 0x00, 0x04, 0x0b, 0x08, 0x00, 0x01, 0x00, 0x00, 0x00
        /*0020*/ 	.byte	0x00, 0x00, 0x00, 0x00


//--------------------- .nv.info._Z7kernel2v      --------------------------
	.section	.nv.info._Z7kernel2v,"",@"SHT_CUDA_INFO"
	.sectionflags	@""
	.align	4


	//----- nvinfo : EIATTR_CUDA_API_VERSION
	.align		4
        /*0000*/ 	.byte	0x04, 0x37
        /*0002*/ 	.short	(.L_23 - .L_22)
.L_22:
        /*0004*/ 	.word	0x00000082


	//----- nvinfo : EIATTR_SPARSE_MMA_MASK
	.align		4
.L_23:
        /*0008*/ 	.byte	0x03, 0x50
        /*000a*/ 	.short	0x0000


	//----- nvinfo : EIATTR_MAXREG_COUNT
	.align		4
        /*000c*/ 	.byte	0x03, 0x1b
        /*000e*/ 	.short	0x00ff


	//----- nvinfo : EIATTR_MERCURY_ISA_VERSION
	.align		4
        /*0010*/ 	.byte	0x03, 0x5f
        /*0012*/ 	.short	0x0101


	//----- nvinfo : EIATTR_VRC_CTA_INIT_COUNT
	.align		4
        /*0014*/ 	.byte	0x02, 0x4a
	.zero		1
	.zero		1


	//----- nvinfo : EIATTR_EXIT_INSTR_OFFSETS
	.align		4
        /*0018*/ 	.byte	0x04, 0x1c
        /*001a*/ 	.short	(.L_25 - .L_24)


	//   ....[0]....
.L_24:
        /*001c*/ 	.word	0x00000c80


	//----- nvinfo : EIATTR_CRS_STACK_SIZE
	.align		4
.L_25:
        /*0020*/ 	.byte	0x04, 0x1e
        /*0022*/ 	.short	(.L_27 - .L_26)
.L_26:
        /*0024*/ 	.word	0x00000000


	//----- nvinfo : EIATTR_SW_WAR
	.align		4
.L_27:
        /*0028*/ 	.byte	0x04, 0x36
        /*002a*/ 	.short	(.L_29 - .L_28)
.L_28:
        /*002c*/ 	.word	0x00000008
.L_29:


//--------------------- .nv.info._Z7kernel1v      --------------------------
	.section	.nv.info._Z7kernel1v,"",@"SHT_CUDA_INFO"
	.sectionflags	@""
	.align	4


	//----- nvinfo : EIATTR_CUDA_API_VERSION
	.align		4
        /*0000*/ 	.byte	0x04, 0x37
        /*0002*/ 	.short	(.L_31 - .L_30)
.L_30:
        /*0004*/ 	.word	0x00000082


	//----- nvinfo : EIATTR_SPARSE_MMA_MASK
	.align		4
.L_31:
        /*0008*/ 	.byte	0x03, 0x50
        /*000a*/ 	.short	0x0000


	//----- nvinfo : EIATTR_MAXREG_COUNT
	.align		4
        /*000c*/ 	.byte	0x03, 0x1b
        /*000e*/ 	.short	0x00ff


	//----- nvinfo : EIATTR_MERCURY_ISA_VERSION
	.align		4
        /*0010*/ 	.byte	0x03, 0x5f
        /*0012*/ 	.short	0x0101


	//----- nvinfo : EIATTR_VRC_CTA_INIT_COUNT
	.align		4
        /*0014*/ 	.byte	0x02, 0x4a
	.zero		1
	.zero		1


	//----- nvinfo : EIATTR_EXIT_INSTR_OFFSETS
	.align		4
        /*0018*/ 	.byte	0x04, 0x1c
        /*001a*/ 	.short	(.L_33 - .L_32)


	//   ....[0]....
.L_32:
        /*001c*/ 	.word	0x00000d60


	//----- nvinfo : EIATTR_CRS_STACK_SIZE
	.align		4
.L_33:
        /*0020*/ 	.byte	0x04, 0x1e
        /*0022*/ 	.short	(.L_35 - .L_34)
.L_34:
        /*0024*/ 	.word	0x00000000


	//----- nvinfo : EIATTR_SW_WAR
	.align		4
.L_35:
        /*0028*/ 	.byte	0x04, 0x36
        /*002a*/ 	.short	(.L_37 - .L_36)
.L_36:
        /*002c*/ 	.word	0x00000008
.L_37:


//--------------------- .nv.callgraph             --------------------------
	.section	.nv.callgraph,"",@"SHT_CUDA_CALLGRAPH"
	.align	4
	.sectionentsize	8
	.align		4
        /*0000*/ 	.word	0x00000000
	.align		4
        /*0004*/ 	.word	0xffffffff
	.align		4
        /*0008*/ 	.word	0x00000000
	.align		4
        /*000c*/ 	.word	0xfffffffe
	.align		4
        /*0010*/ 	.word	0x00000000
	.align		4
        /*0014*/ 	.word	0xfffffffd
	.align		4
        /*0018*/ 	.word	0x00000000
	.align		4
        /*001c*/ 	.word	0xfffffffc


//--------------------- .nv.constant4             --------------------------
	.section	.nv.constant4,"a",@progbits
	.align	8
	.align		8
.nv.constant4:
        /*0000*/ 	.dword	__cudart_i2opi_d
	.align		8
        /*0008*/ 	.dword	__cudart_sin_cos_coeffs


//--------------------- .text._Z7kernel2v         --------------------------
	.section	.text._Z7kernel2v,"ax",@progbits
	.align	128
        .global         _Z7kernel2v
        .type           _Z7kernel2v,@function
        .size           _Z7kernel2v,(.L_x_45 - _Z7kernel2v)
        .other          _Z7kernel2v,@"STO_CUDA_ENTRY STV_DEFAULT"
_Z7kernel2v:
.text._Z7kernel2v:
[----:B------:R-:W0:Y:S08]  /*0000*/  LDC R1, c[0x0][0x37c] ;  /* 0x0000df00ff017b82 */ /* 0x000e300000000800 */
[----:B------:R-:W1:Y:S01]  /*0010*/  S2UR UR5, SR_CTAID.X ;  /* 0x00000000000579c3 */ /* 0x000e620000002500 */
[----:B------:R-:W2:Y:S01]  /*0020*/  LDCU UR4, c[0x0][0x2f8] ;  /* 0x00005f00ff0477ac */ /* 0x000ea20008000800 */
[----:B0-----:R-:W-:-:S02]  /*0030*/  VIADD R1, R1, 0xffffffd0 ;  /* 0xffffffd001017836 */ /* 0x001fc40000000000 */
[----:B------:R-:W-:Y:S01]  /*0040*/  IMAD.MOV.U32 R9, RZ, RZ, RZ ;  /* 0x000000ffff097224 */ /* 0x000fe200078e00ff */
[----:B------:R-:W0:Y:S03]  /*0050*/  LDCU.64 UR8, c[0x0][0x358] ;  /* 0x00006b00ff0877ac */ /* 0x000e260008000a00 */
[----:B------:R-:W3:Y:S01]  /*0060*/  S2UR UR6, SR_CTAID.Y ;  /* 0x00000000000679c3 */ /* 0x000ee20000002600 */
[----:B--2---:R-:W-:Y:S01]  /*0070*/  VIADD R20, R1, UR4 ;  /* 0x0000000401147c36 */ /* 0x004fe20008000000 */
[----:B-1----:R-:W-:Y:S02]  /*0080*/  ULOP3.LUT UR5, UR5, 0x7, URZ, 0xc0, !UPT ;  /* 0x0000000705057892 */ /* 0x002fe4000f8ec0ff */
[----:B0--3--:R-:W-:-:S12]  /*0090*/  ULOP3.LUT UR6, UR6, 0x7, URZ, 0xc0, !UPT ;  /* 0x0000000706067892 */ /* 0x009fd8000f8ec0ff */
.L_x_7:
[C---:B------:R-:W-:Y:S02]  /*00a0*/  ISETP.NE.AND P0, PT, R9.reuse, UR6, PT ;  /* 0x0000000609007c0c */ /* 0x040fe4000bf05270 */
[C---:B------:R-:W-:Y:S01]  /*00b0*/  ISETP.NE.AND P1, PT, R9.reuse, UR5, PT ;  /* 0x0000000509007c0c */ /* 0x040fe2000bf25270 */
[----:B------:R-:W-:-:S05]  /*00c0*/  VIADD R9, R9, 0x1 ;  /* 0x0000000109097836 */ /* 0x000fca0000000000 */
[----:B------:R-:W-:-:S07]  /*00d0*/  ISETP.NE.AND P2, PT, R9, 0x8, PT ;  /* 0x000000080900780c */ /* 0x000fce0003f45270 */
[----:B-1----:R-:W-:Y:S06]  /*00e0*/  @P0 BRA P1, `(.L_x_0) ;  /* 0x0000000800e00947 */ /* 0x002fec0000800000 */
[----:B------:R-:W0:Y:S01]  /*00f0*/  LDCU.64 UR14, c[0x4][0x8] ;  /* 0x01000100ff0e77ac */ /* 0x000e220008000a00 */
[----:B------:R-:W-:-:S05]  /*0100*/  UMOV UR4, URZ ;  /* 0x000000ff00047c82 */ /* 0x000fca0008000000 */
.L_x_6:
[----:B-1----:R-:W1:Y:S02]  /*0110*/  LDCU UR7, c[0x0][0x2f8] ;  /* 0x00005f00ff0777ac */ /* 0x002e640008000800 */
[----:B-1----:R-:W-:-:S05]  /*0120*/  VIADD R21, R20, -UR7 ;  /* 0x8000000714157c36 */ /* 0x002fca0008000000 */
[----:B------:R-:W2:Y:S01]  /*0130*/  LDL.64 R2, [R21] ;  /* 0x0000000015027983 */ /* 0x000ea20000100a00 */
[----:B------:R-:W-:-:S04]  /*0140*/  UIADD3 UR4, UPT, UPT, UR4, 0x1, URZ ;  /* 0x0000000104047890 */ /* 0x000fc8000fffe0ff */
[----:B------:R-:W-:Y:S01]  /*0150*/  UISETP.NE.AND UP0, UPT, UR4, 0x64, UPT ;  /* 0x000000640400788c */ /* 0x000fe2000bf05270 */
[----:B--2---:R-:W-:Y:S01]  /*0160*/  ISETP.GT.AND P0, PT, R3, 0xfffff, PT ;  /* 0x000fffff0300780c */ /* 0x004fe20003f04270 */
[----:B------:R-:W-:Y:S02]  /*0170*/  IMAD.MOV.U32 R4, RZ, RZ, R2 ;  /* 0x000000ffff047224 */ /* 0x000fe400078e0002 */
[----:B------:R-:W-:-:S10]  /*0180*/  IMAD.MOV.U32 R5, RZ, RZ, R3 ;  /* 0x000000ffff057224 */ /* 0x000fd400078e0003 */
[----:B------:R-:W-:-:S10]  /*0190*/  @!P0 DMUL R4, R4, 1.80143985094819840000e+16 ;  /* 0x4350000004048828 */ /* 0x000fd40000000000 */
[----:B------:R-:W-:Y:S02]  /*01a0*/  @!P0 IMAD.MOV.U32 R3, RZ, RZ, R5 ;  /* 0x000000ffff038224 */ /* 0x000fe400078e0005 */
[----:B------:R-:W-:Y:S02]  /*01b0*/  @!P0 IMAD.MOV.U32 R2, RZ, RZ, R4 ;  /* 0x000000ffff028224 */ /* 0x000fe400078e0004 */
[----:B------:R-:W-:-:S05]  /*01c0*/  VIADD R0, R3, 0xffffffff ;  /* 0xffffffff03007836 */ /* 0x000fca0000000000 */
[----:B------:R-:W-:Y:S01]  /*01d0*/  ISETP.GT.U32.AND P1, PT, R0, 0x7feffffe, PT ;  /* 0x7feffffe0000780c */ /* 0x000fe20003f24070 */
[----:B------:R-:W-:Y:S02]  /*01e0*/  IMAD.MOV.U32 R0, RZ, RZ, -0x3ff ;  /* 0xfffffc01ff007424 */ /* 0x000fe400078e00ff */
[----:B------:R-:W-:-:S10]  /*01f0*/  @!P0 IMAD.MOV.U32 R0, RZ, RZ, -0x435 ;  /* 0xfffffbcbff008424 */ /* 0x000fd400078e00ff */
[----:B------:R-:W-:Y:S05]  /*0200*/  @P1 BRA `(.L_x_1) ;  /* 0x0000000400041947 */ /* 0x000fea0003800000 */
[----:B------:R-:W-:Y:S01]  /*0210*/  LOP3.LUT R4, R3, 0xfffff, RZ, 0xc0, !PT ;  /* 0x000fffff03047812 */ /* 0x000fe200078ec0ff */
[----:B------:R-:W-:Y:S01]  /*0220*/  IMAD.MOV.U32 R6, RZ, RZ, RZ ;  /* 0x000000ffff067224 */ /* 0x000fe200078e00ff */
[----:B------:R-:W-:Y:S01]  /*0230*/  UMOV UR10, 0x3ae80f1e ;  /* 0x3ae80f1e000a7882 */ /* 0x000fe20000000000 */
[----:B------:R-:W-:Y:S01]  /*0240*/  IMAD.MOV.U32 R16, RZ, RZ, -0x748574fc ;  /* 0x8b7a8b04ff107424 */ /* 0x000fe200078e00ff */
[----:B------:R-:W-:Y:S01]  /*0250*/  LOP3.LUT R5, R4, 0x3ff00000, RZ, 0xfc, !PT ;  /* 0x3ff0000004057812 */ /* 0x000fe200078efcff */
[----:B------:R-:W-:Y:S01]  /*0260*/  IMAD.MOV.U32 R4, RZ, RZ, R2 ;  /* 0x000000ffff047224 */ /* 0x000fe200078e0002 */
[----:B------:R-:W-:Y:S01]  /*0270*/  UMOV UR11, 0x3eb1380b ;  /* 0x3eb1380b000b7882 */ /* 0x000fe20000000000 */
[----:B------:R-:W-:Y:S01]  /*0280*/  IMAD.MOV.U32 R17, RZ, RZ, 0x3ed0ee25 ;  /* 0x3ed0ee25ff117424 */ /* 0x000fe200078e00ff */
[----:B------:R-:W-:Y:S01]  /*0290*/  ISETP.GE.U32.AND P0, PT, R5, 0x3ff6a09f, PT ;  /* 0x3ff6a09f0500780c */ /* 0x000fe20003f06070 */
[----:B------:R-:W-:Y:S01]  /*02a0*/  IMAD.MOV.U32 R19, RZ, RZ, 0x43300000 ;  /* 0x43300000ff137424 */ /* 0x000fe200078e00ff */
[----:B------:R-:W-:Y:S01]  /*02b0*/  LEA.HI R0, R3, R0, RZ, 0xc ;  /* 0x0000000003007211 */ /* 0x000fe200078f60ff */
[----:B------:R-:W-:Y:S01]  /*02c0*/  UMOV UR12, 0x80000000 ;  /* 0x80000000000c7882 */ /* 0x000fe20000000000 */
[----:B------:R-:W-:-:S09]  /*02d0*/  UMOV UR13, 0x43300000 ;  /* 0x43300000000d7882 */ /* 0x000fd20000000000 */
[----:B------:R-:W-:Y:S02]  /*02e0*/  @P0 VIADD R7, R5, 0xfff00000 ;  /* 0xfff0000005070836 */ /* 0x000fe40000000000 */
[----:B------:R-:W-:Y:S02]  /*02f0*/  @P0 VIADD R0, R0, 0x1 ;  /* 0x0000000100000836 */ /* 0x000fe40000000000 */
[----:B------:R-:W-:-:S03]  /*0300*/  @P0 IMAD.MOV.U32 R5, RZ, RZ, R7 ;  /* 0x000000ffff050224 */ /* 0x000fc600078e0007 */
[----:B------:R-:W-:-:S03]  /*0310*/  LOP3.LUT R18, R0, 0x80000000, RZ, 0x3c, !PT ;  /* 0x8000000000127812 */ /* 0x000fc600078e3cff */
[C---:B------:R-:W-:Y:S02]  /*0320*/  DADD R14, R4.reuse, 1 ;  /* 0x3ff00000040e7429 */ /* 0x040fe40000000000 */
[----:B------:R-:W-:-:S04]  /*0330*/  DADD R4, R4, -1 ;  /* 0xbff0000004047429 */ /* 0x000fc80000000000 */
[----:B------:R-:W1:Y:S02]  /*0340*/  MUFU.RCP64H R7, R15 ;  /* 0x0000000f00077308 */ /* 0x000e640000001800 */
[----:B-1----:R-:W-:-:S08]  /*0350*/  DFMA R10, -R14, R6, 1 ;  /* 0x3ff000000e0a742b */ /* 0x002fd00000000106 */
[----:B------:R-:W-:-:S08]  /*0360*/  DFMA R10, R10, R10, R10 ;  /* 0x0000000a0a0a722b */ /* 0x000fd0000000000a */
[----:B------:R-:W-:-:S08]  /*0370*/  DFMA R6, R6, R10, R6 ;  /* 0x0000000a0606722b */ /* 0x000fd00000000006 */
[----:B------:R-:W-:-:S08]  /*0380*/  DMUL R10, R4, R6 ;  /* 0x00000006040a7228 */ /* 0x000fd00000000000 */
[----:B------:R-:W-:-:S08]  /*0390*/  DFMA R10, R4, R6, R10 ;  /* 0x00000006040a722b */ /* 0x000fd0000000000a */
[----:B------:R-:W-:Y:S02]  /*03a0*/  DMUL R12, R10, R10 ;  /* 0x0000000a0a0c7228 */ /* 0x000fe40000000000 */
[----:B------:R-:W-:-:S06]  /*03b0*/  DADD R2, R4, -R10 ;  /* 0x0000000004027229 */ /* 0x000fcc000000080a */
[----:B------:R-:W-:Y:S01]  /*03c0*/  DFMA R14, R12, UR10, R16 ;  /* 0x0000000a0c0e7c2b */ /* 0x000fe20008000010 */
[----:B------:R-:W-:Y:S01]  /*03d0*/  UMOV UR10, 0x9f02676f ;  /* 0x9f02676f000a7882 */ /* 0x000fe20000000000 */
[----:B------:R-:W-:Y:S01]  /*03e0*/  UMOV UR11, 0x3ef3b266 ;  /* 0x3ef3b266000b7882 */ /* 0x000fe20000000000 */
[----:B------:R-:W-:Y:S02]  /*03f0*/  DADD R16, R2, R2 ;  /* 0x0000000002107229 */ /* 0x000fe40000000002 */
[----:B------:R-:W-:Y:S01]  /*0400*/  DADD R2, R18, -UR12 ;  /* 0x8000000c12027e29 */ /* 0x000fe20008000000 */
[----:B------:R-:W-:Y:S01]  /*0410*/  UMOV UR12, 0xfefa39ef ;  /* 0xfefa39ef000c7882 */ /* 0x000fe20000000000 */
[----:B------:R-:W-:Y:S01]  /*0420*/  UMOV UR13, 0x3fe62e42 ;  /* 0x3fe62e42000d7882 */ /* 0x000fe20000000000 */
[----:B------:R-:W-:Y:S01]  /*0430*/  DFMA R14, R12, R14, UR10 ;  /* 0x0000000a0c0e7e2b */ /* 0x000fe2000800000e */
[----:B------:R-:W-:Y:S01]  /*0440*/  UMOV UR10, 0xa9ab0956 ;  /* 0xa9ab0956000a7882 */ /* 0x000fe20000000000 */
[----:B------:R-:W-:Y:S01]  /*0450*/  UMOV UR11, 0x3f1745cb ;  /* 0x3f1745cb000b7882 */ /* 0x000fe20000000000 */
[----:B------:R-:W-:-:S02]  /*0460*/  DFMA R16, R4, -R10, R16 ;  /* 0x8000000a0410722b */ /* 0x000fc40000000010 */
[----:B------:R-:W-:-:S03]  /*0470*/  DFMA R4, R2, UR12, R10 ;  /* 0x0000000c02047c2b */ /* 0x000fc6000800000a */
[----:B------:R-:W-:Y:S01]  /*0480*/  DFMA R14, R12, R14, UR10 ;  /* 0x0000000a0c0e7e2b */ /* 0x000fe2000800000e */
[----:B------:R-:W-:Y:S01]  /*0490*/  UMOV UR10, 0x2d1b5154 ;  /* 0x2d1b5154000a7882 */ /* 0x000fe20000000000 */
[----:B------:R-:W-:Y:S01]  /*04a0*/  UMOV UR11, 0x3f3c71c7 ;  /* 0x3f3c71c7000b7882 */ /* 0x000fe20000000000 */
[----:B------:R-:W-:-:S05]  /*04b0*/  DMUL R16, R6, R16 ;  /* 0x0000001006107228 */ /* 0x000fca0000000000 */
[----:B------:R-:W-:Y:S01]  /*04c0*/  DFMA R14, R12, R14, UR10 ;  /* 0x0000000a0c0e7e2b */ /* 0x000fe2000800000e */
[----:B------:R-:W-:Y:S01]  /*04d0*/  UMOV UR10, 0x923be72d ;  /* 0x923be72d000a7882 */ /* 0x000fe20000000000 */
[----:B------:R-:W-:-:S06]  /*04e0*/  UMOV UR11, 0x3f624924 ;  /* 0x3f624924000b7882 */ /* 0x000fcc0000000000 */
        /* <DEDUP_REMOVED lines=8> */
[----:B------:R-:W-:Y:S02]  /*0570*/  UMOV UR11, 0x3fe62e42 ;  /* 0x3fe62e42000b7882 */ /* 0x000fe40000000000 */
[----:B------:R-:W-:Y:S01]  /*0580*/  DFMA R18, R2, -UR10, R4 ;  /* 0x8000000a02127c2b */ /* 0x000fe20008000004 */
[----:B------:R-:W-:Y:S01]  /*0590*/  UMOV UR10, 0x3b39803f ;  /* 0x3b39803f000a7882 */ /* 0x000fe20000000000 */
[----:B------:R-:W-:Y:S02]  /*05a0*/  UMOV UR11, 0x3c7abc9e ;  /* 0x3c7abc9e000b7882 */ /* 0x000fe40000000000 */
[----:B------:R-:W-:-:S04]  /*05b0*/  DMUL R14, R12, R14 ;  /* 0x0000000e0c0e7228 */ /* 0x000fc80000000000 */
[----:B------:R-:W-:-:S04]  /*05c0*/  DADD R18, -R10, R18 ;  /* 0x000000000a127229 */ /* 0x000fc80000000112 */
[----:B------:R-:W-:-:S08]  /*05d0*/  DFMA R14, R10, R14, R16 ;  /* 0x0000000e0a0e722b */ /* 0x000fd00000000010 */
[----:B------:R-:W-:-:S08]  /*05e0*/  DADD R14, R14, -R18 ;  /* 0x000000000e0e7229 */ /* 0x000fd00000000812 */
[----:B------:R-:W-:-:S08]  /*05f0*/  DFMA R14, R2, UR10, R14 ;  /* 0x0000000a020e7c2b */ /* 0x000fd0000800000e */
[----:B------:R-:W-:Y:S01]  /*0600*/  DADD R4, R4, R14 ;  /* 0x0000000004047229 */ /* 0x000fe2000000000e */
[----:B------:R-:W-:Y:S10]  /*0610*/  BRA `(.L_x_2) ;  /* 0x0000000000187947 */ /* 0x000ff40003800000 */
.L_x_1:
[----:B------:R-:W-:Y:S01]  /*0620*/  IMAD.MOV.U32 R2, RZ, RZ, 0x0 ;  /* 0x00000000ff027424 */ /* 0x000fe200078e00ff */
[----:B------:R-:W-:Y:S01]  /*0630*/  LOP3.LUT P0, RZ, R5, 0x7fffffff, RZ, 0xc0, !PT ;  /* 0x7fffffff05ff7812 */ /* 0x000fe2000780c0ff */
[----:B------:R-:W-:-:S06]  /*0640*/  IMAD.MOV.U32 R3, RZ, RZ, 0x7ff00000 ;  /* 0x7ff00000ff037424 */ /* 0x000fcc00078e00ff */
[----:B------:R-:W-:-:S10]  /*0650*/  DFMA R2, R4, R2, +INF ;  /* 0x7ff000000402742b */ /* 0x000fd40000000002 */
[----:B------:R-:W-:Y:S02]  /*0660*/  FSEL R4, R2, RZ, P0 ;  /* 0x000000ff02047208 */ /* 0x000fe40000000000 */
[----:B------:R-:W-:-:S07]  /*0670*/  FSEL R5, R3, -QNAN , P0 ;  /* 0xfff0000003057808 */ /* 0x000fce0000000000 */
.L_x_2:
[----:B------:R-:W1:Y:S01]  /*0680*/  MUFU.RCP64H R3, 22 ;  /* 0x4036000000037908 */ /* 0x000e620000001800 */
[----:B------:R-:W-:Y:S01]  /*0690*/  IMAD.MOV.U32 R10, RZ, RZ, 0x0 ;  /* 0x00000000ff0a7424 */ /* 0x000fe200078e00ff */
[----:B------:R-:W-:Y:S01]  /*06a0*/  FSETP.GEU.AND P1, PT, |R5|, 6.5827683646048100446e-37, PT ;  /* 0x036000000500780b */ /* 0x000fe20003f2e200 */
[----:B------:R-:W-:Y:S02]  /*06b0*/  IMAD.MOV.U32 R11, RZ, RZ, 0x40360000 ;  /* 0x40360000ff0b7424 */ /* 0x000fe400078e00ff */
[----:B------:R-:W-:-:S06]  /*06c0*/  IMAD.MOV.U32 R2, RZ, RZ, 0x1 ;  /* 0x00000001ff027424 */ /* 0x000fcc00078e00ff */
[----:B-1----:R-:W-:-:S08]  /*06d0*/  DFMA R6, R2, -R10, 1 ;  /* 0x3ff000000206742b */ /* 0x002fd0000000080a */
[----:B------:R-:W-:-:S08]  /*06e0*/  DFMA R6, R6, R6, R6 ;  /* 0x000000060606722b */ /* 0x000fd00000000006 */
[----:B------:R-:W-:-:S08]  /*06f0*/  DFMA R6, R2, R6, R2 ;  /* 0x000000060206722b */ /* 0x000fd00000000002 */
[----:B------:R-:W-:-:S08]  /*0700*/  DFMA R2, R6, -R10, 1 ;  /* 0x3ff000000602742b */ /* 0x000fd0000000080a */
[----:B------:R-:W-:-:S08]  /*0710*/  DFMA R2, R6, R2, R6 ;  /* 0x000000020602722b */ /* 0x000fd00000000006 */
[----:B------:R-:W-:-:S08]  /*0720*/  DMUL R10, R2, R4 ;  /* 0x00000004020a7228 */ /* 0x000fd00000000000 */
[----:B------:R-:W-:-:S08]  /*0730*/  DFMA R6, R10, -22, R4 ;  /* 0xc03600000a06782b */ /* 0x000fd00000000004 */
[----:B------:R-:W-:-:S10]  /*0740*/  DFMA R10, R2, R6, R10 ;  /* 0x00000006020a722b */ /* 0x000fd4000000000a */
[----:B------:R-:W-:-:S05]  /*0750*/  FFMA R0, RZ, 2.84375, R11 ;  /* 0x40360000ff007823 */ /* 0x000fca000000000b */
[----:B------:R-:W-:-:S13]  /*0760*/  FSETP.GT.AND P0, PT, |R0|, 1.469367938527859385e-39, PT ;  /* 0x001000000000780b */ /* 0x000fda0003f04200 */
[----:B------:R-:W-:Y:S05]  /*0770*/  @P0 BRA P1, `(.L_x_3) ;  /* 0x0000000000180947 */ /* 0x000fea0000800000 */
[----:B------:R-:W-:Y:S01]  /*0780*/  IMAD.MOV.U32 R10, RZ, RZ, R4 ;  /* 0x000000ffff0a7224 */ /* 0x000fe200078e0004 */
[----:B------:R-:W-:Y:S01]  /*0790*/  MOV R0, 0x7e0 ;  /* 0x000007e000007802 */ /* 0x000fe20000000f00 */
[----:B------:R-:W-:Y:S02]  /*07a0*/  IMAD.MOV.U32 R11, RZ, RZ, R5 ;  /* 0x000000ffff0b7224 */ /* 0x000fe400078e0005 */
[----:B------:R-:W-:Y:S02]  /*07b0*/  IMAD.MOV.U32 R4, RZ, RZ, RZ ;  /* 0x000000ffff047224 */ /* 0x000fe400078e00ff */
[----:B------:R-:W-:-:S07]  /*07c0*/  IMAD.MOV.U32 R5, RZ, RZ, 0x40360000 ;  /* 0x40360000ff057424 */ /* 0x000fce00078e00ff */
[----:B0-----:R-:W-:Y:S05]  /*07d0*/  CALL.REL.NOINC `($__internal_0_$__cuda_sm20_div_rn_f64_full) ;  /* 0x00000004002c7944 */ /* 0x001fea0003c00000 */
.L_x_3:
[----:B------:R-:W-:-:S07]  /*07e0*/  DMUL R10, R10, 42 ;  /* 0x404500000a0a7828 */ /* 0x000fce0000000000 */
[----:B------:R1:W-:Y:S01]  /*07f0*/  STL.64 [R21], R10 ;  /* 0x0000000a15007387 */ /* 0x0003e20000100a00 */
[----:B------:R-:W-:-:S14]  /*0800*/  DSETP.NEU.AND P0, PT, |R10|, +INF , PT ;  /* 0x7ff000000a00742a */ /* 0x000fdc0003f0d200 */
[----:B------:R-:W-:Y:S01]  /*0810*/  @!P0 DMUL R2, RZ, R10 ;  /* 0x0000000aff028228 */ /* 0x000fe20000000000 */
[----:B------:R-:W-:Y:S01]  /*0820*/  @!P0 IMAD.MOV.U32 R0, RZ, RZ, RZ ;  /* 0x000000ffff008224 */ /* 0x000fe200078e00ff */
[----:B-1----:R-:W-:Y:S09]  /*0830*/  @!P0 BRA `(.L_x_4) ;  /* 0x00000000004c8947 */ /* 0x002ff20003800000 */
[----:B------:R-:W-:Y:S01]  /*0840*/  UMOV UR10, 0x6dc9c883 ;  /* 0x6dc9c883000a7882 */ /* 0x000fe20000000000 */
[----:B------:R-:W-:Y:S01]  /*0850*/  UMOV UR11, 0x3fe45f30 ;  /* 0x3fe45f30000b7882 */ /* 0x000fe20000000000 */
[C---:B------:R-:W-:Y:S02]  /*0860*/  DSETP.GE.AND P0, PT, |R10|.reuse, 2.14748364800000000000e+09, PT ;  /* 0x41e000000a00742a */ /* 0x040fe40003f06200 */
[----:B------:R-:W-:Y:S01]  /*0870*/  DMUL R4, R10, UR10 ;  /* 0x0000000a0a047c28 */ /* 0x000fe20008000000 */
[----:B------:R-:W-:Y:S01]  /*0880*/  UMOV UR10, 0x54442d18 ;  /* 0x54442d18000a7882 */ /* 0x000fe20000000000 */
[----:B------:R-:W-:-:S04]  /*0890*/  UMOV UR11, 0x3ff921fb ;  /* 0x3ff921fb000b7882 */ /* 0x000fc80000000000 */
[----:B------:R-:W1:Y:S08]  /*08a0*/  F2I.F64 R0, R4 ;  /* 0x0000000400007311 */ /* 0x000e700000301100 */
[----:B-1----:R-:W1:Y:S02]  /*08b0*/  I2F.F64 R2, R0 ;  /* 0x0000000000027312 */ /* 0x002e640000201c00 */
[----:B-1----:R-:W-:Y:S01]  /*08c0*/  DFMA R6, R2, -UR10, R10 ;  /* 0x8000000a02067c2b */ /* 0x002fe2000800000a */
[----:B------:R-:W-:Y:S01]  /*08d0*/  UMOV UR10, 0x33145c00 ;  /* 0x33145c00000a7882 */ /* 0x000fe20000000000 */
[----:B------:R-:W-:-:S06]  /*08e0*/  UMOV UR11, 0x3c91a626 ;  /* 0x3c91a626000b7882 */ /* 0x000fcc0000000000 */
[----:B------:R-:W-:Y:S01]  /*08f0*/  DFMA R6, R2, -UR10, R6 ;  /* 0x8000000a02067c2b */ /* 0x000fe20008000006 */
[----:B------:R-:W-:Y:S01]  /*0900*/  UMOV UR10, 0x252049c0 ;  /* 0x252049c0000a7882 */ /* 0x000fe20000000000 */
[----:B------:R-:W-:-:S06]  /*0910*/  UMOV UR11, 0x397b839a ;  /* 0x397b839a000b7882 */ /* 0x000fcc0000000000 */
[----:B------:R-:W-:Y:S01]  /*0920*/  DFMA R2, R2, -UR10, R6 ;  /* 0x8000000a02027c2b */ /* 0x000fe20008000006 */
[----:B------:R-:W-:Y:S10]  /*0930*/  @!P0 BRA `(.L_x_4) ;  /* 0x00000000000c8947 */ /* 0x000ff40003800000 */
[----:B------:R-:W-:-:S07]  /*0940*/  MOV R0, 0x960 ;  /* 0x0000096000007802 */ /* 0x000fce0000000f00 */
[----:B0-----:R-:W-:Y:S05]  /*0950*/  CALL.REL.NOINC `($_Z7kernel2v$__internal_trig_reduction_slowpathd) ;  /* 0x0000000800487944 */ /* 0x001fea0003c00000 */
[----:B------:R-:W-:-:S07]  /*0960*/  IMAD.MOV.U32 R0, RZ, RZ, R6 ;  /* 0x000000ffff007224 */ /* 0x000fce00078e0006 */
.L_x_4:
[----:B------:R-:W-:-:S05]  /*0970*/  IMAD.SHL.U32 R4, R0, 0x40, RZ ;  /* 0x0000004000047824 */ /* 0x000fca00078e00ff */
[----:B------:R-:W-:-:S04]  /*0980*/  LOP3.LUT R4, R4, 0x40, RZ, 0xc0, !PT ;  /* 0x0000004004047812 */ /* 0x000fc800078ec0ff */
[----:B0-----:R-:W-:-:S05]  /*0990*/  IADD3 R26, P0, PT, R4, UR14, RZ ;  /* 0x0000000e041a7c10 */ /* 0x001fca000ff1e0ff */
[----:B------:R-:W-:-:S05]  /*09a0*/  IMAD.X R27, RZ, RZ, UR15, P0 ;  /* 0x0000000fff1b7e24 */ /* 0x000fca00080e06ff */
[----:B------:R-:W2:Y:S04]  /*09b0*/  LDG.E.128.CONSTANT R4, desc[UR8][R26.64] ;  /* 0x000000081a047981 */ /* 0x000ea8000c1e9d00 */
[----:B------:R-:W3:Y:S04]  /*09c0*/  LDG.E.128.CONSTANT R12, desc[UR8][R26.64+0x10] ;  /* 0x000010081a0c7981 */ /* 0x000ee8000c1e9d00 */
[----:B------:R-:W4:Y:S01]  /*09d0*/  LDG.E.128.CONSTANT R16, desc[UR8][R26.64+0x20] ;  /* 0x000020081a107981 */ /* 0x000f22000c1e9d00 */
[----:B------:R-:W-:Y:S01]  /*09e0*/  LOP3.LUT R8, R0, 0x1, RZ, 0xc0, !PT ;  /* 0x0000000100087812 */ /* 0x000fe200078ec0ff */
[----:B------:R-:W-:Y:S01]  /*09f0*/  IMAD.MOV.U32 R24, RZ, RZ, 0x20fd8164 ;  /* 0x20fd8164ff187424 */ /* 0x000fe200078e00ff */
[----:B------:R-:W-:Y:S01]  /*0a00*/  DMUL R22, R2, R2 ;  /* 0x0000000202167228 */ /* 0x000fe20000000000 */
[----:B------:R-:W-:-:S02]  /*0a10*/  FSETP.GEU.AND P1, PT, |R11|, 6.5827683646048100446e-37, PT ;  /* 0x036000000b00780b */ /* 0x000fc40003f2e200 */
[----:B------:R-:W-:Y:S01]  /*0a20*/  ISETP.NE.U32.AND P0, PT, R8, 0x1, PT ;  /* 0x000000010800780c */ /* 0x000fe20003f05070 */
[----:B------:R-:W-:-:S03]  /*0a30*/  IMAD.MOV.U32 R8, RZ, RZ, 0x3da8ff83 ;  /* 0x3da8ff83ff087424 */ /* 0x000fc600078e00ff */
[----:B------:R-:W-:Y:S02]  /*0a40*/  FSEL R24, R24, -8.06006814911005101289e+34, !P0 ;  /* 0xf9785eba18187808 */ /* 0x000fe40004000000 */
[----:B------:R-:W-:-:S06]  /*0a50*/  FSEL R25, -R8, 0.11223486810922622681, !P0 ;  /* 0x3de5db6508197808 */ /* 0x000fcc0004000100 */
[----:B--2---:R-:W-:-:S08]  /*0a60*/  DFMA R4, R22, R24, R4 ;  /* 0x000000181604722b */ /* 0x004fd00000000004 */
[----:B------:R-:W-:-:S08]  /*0a70*/  DFMA R4, R22, R4, R6 ;  /* 0x000000041604722b */ /* 0x000fd00000000006 */
[----:B---3--:R-:W-:-:S08]  /*0a80*/  DFMA R4, R22, R4, R12 ;  /* 0x000000041604722b */ /* 0x008fd0000000000c */
[----:B------:R-:W-:-:S08]  /*0a90*/  DFMA R4, R22, R4, R14 ;  /* 0x000000041604722b */ /* 0x000fd0000000000e */
[----:B----4-:R-:W-:-:S08]  /*0aa0*/  DFMA R4, R22, R4, R16 ;  /* 0x000000041604722b */ /* 0x010fd00000000010 */
[----:B------:R-:W-:-:S08]  /*0ab0*/  DFMA R4, R22, R4, R18 ;  /* 0x000000041604722b */ /* 0x000fd00000000012 */
[----:B------:R-:W-:Y:S02]  /*0ac0*/  DFMA R2, R4, R2, R2 ;  /* 0x000000020402722b */ /* 0x000fe40000000002 */
[----:B------:R-:W-:-:S10]  /*0ad0*/  DFMA R4, R22, R4, 1 ;  /* 0x3ff000001604742b */ /* 0x000fd40000000004 */
[----:B------:R-:W-:Y:S02]  /*0ae0*/  FSEL R4, R4, R2, !P0 ;  /* 0x0000000204047208 */ /* 0x000fe40004000000 */
[----:B------:R-:W-:Y:S02]  /*0af0*/  FSEL R5, R5, R3, !P0 ;  /* 0x0000000305057208 */ /* 0x000fe40004000000 */
[----:B------:R-:W-:-:S04]  /*0b00*/  LOP3.LUT P0, RZ, R0, 0x2, RZ, 0xc0, !PT ;  /* 0x0000000200ff7812 */ /* 0x000fc8000780c0ff */
[----:B------:R-:W-:-:S10]  /*0b10*/  DADD R2, RZ, -R4 ;  /* 0x00000000ff027229 */ /* 0x000fd40000000804 */
[----:B------:R-:W-:Y:S02]  /*0b20*/  FSEL R5, R5, R3, !P0 ;  /* 0x0000000305057208 */ /* 0x000fe40004000000 */
[----:B------:R-:W-:Y:S01]  /*0b30*/  FSEL R4, R4, R2, !P0 ;  /* 0x0000000204047208 */ /* 0x000fe20004000000 */
[----:B------:R-:W-:Y:S01]  /*0b40*/  IMAD.MOV.U32 R2, RZ, RZ, 0x1 ;  /* 0x00000001ff027424 */ /* 0x000fe200078e00ff */
[----:B------:R-:W0:Y:S05]  /*0b50*/  MUFU.RCP64H R3, R5 ;  /* 0x0000000500037308 */ /* 0x000e2a0000001800 */
[----:B0-----:R-:W-:-:S08]  /*0b60*/  DFMA R6, -R4, R2, 1 ;  /* 0x3ff000000406742b */ /* 0x001fd00000000102 */
[----:B------:R-:W-:-:S08]  /*0b70*/  DFMA R6, R6, R6, R6 ;  /* 0x000000060606722b */ /* 0x000fd00000000006 */
[----:B------:R-:W-:-:S08]  /*0b80*/  DFMA R6, R2, R6, R2 ;  /* 0x000000060206722b */ /* 0x000fd00000000002 */
[----:B------:R-:W-:-:S08]  /*0b90*/  DFMA R2, -R4, R6, 1 ;  /* 0x3ff000000402742b */ /* 0x000fd00000000106 */
[----:B------:R-:W-:-:S08]  /*0ba0*/  DFMA R2, R6, R2, R6 ;  /* 0x000000020602722b */ /* 0x000fd00000000006 */
[----:B------:R-:W-:-:S08]  /*0bb0*/  DMUL R6, R2, R10 ;  /* 0x0000000a02067228 */ /* 0x000fd00000000000 */
[----:B------:R-:W-:-:S08]  /*0bc0*/  DFMA R12, -R4, R6, R10 ;  /* 0x00000006040c722b */ /* 0x000fd0000000010a */
[----:B------:R-:W-:-:S10]  /*0bd0*/  DFMA R2, R2, R12, R6 ;  /* 0x0000000c0202722b */ /* 0x000fd40000000006 */
[----:B------:R-:W-:-:S05]  /*0be0*/  FFMA R0, RZ, R5, R3 ;  /* 0x00000005ff007223 */ /* 0x000fca0000000003 */
[----:B------:R-:W-:-:S13]  /*0bf0*/  FSETP.GT.AND P0, PT, |R0|, 1.469367938527859385e-39, PT ;  /* 0x001000000000780b */ /* 0x000fda0003f04200 */
[----:B------:R-:W-:Y:S05]  /*0c00*/  @P0 BRA P1, `(.L_x_5) ;  /* 0x0000000000100947 */ /* 0x000fea0000800000 */
[----:B------:R-:W-:-:S07]  /*0c10*/  MOV R0, 0xc30 ;  /* 0x00000c3000007802 */ /* 0x000fce0000000f00 */
[----:B------:R-:W-:Y:S05]  /*0c20*/  CALL.REL.NOINC `($__internal_0_$__cuda_sm20_div_rn_f64_full) ;  /* 0x0000000000187944 */ /* 0x000fea0003c00000 */
[----:B------:R-:W-:Y:S02]  /*0c30*/  IMAD.MOV.U32 R2, RZ, RZ, R10 ;  /* 0x000000ffff027224 */ /* 0x000fe400078e000a */
[----:B------:R-:W-:-:S07]  /*0c40*/  IMAD.MOV.U32 R3, RZ, RZ, R11 ;  /* 0x000000ffff037224 */ /* 0x000fce00078e000b */
.L_x_5:
[----:B------:R1:W-:Y:S01]  /*0c50*/  STL.64 [R21], R2 ;  /* 0x0000000215007387 */ /* 0x0003e20000100a00 */
[----:B------:R-:W-:Y:S05]  /*0c60*/  BRA.U UP0, `(.L_x_6) ;  /* 0xfffffff500287547 */ /* 0x000fea000b83ffff */
.L_x_0:
[----:B------:R-:W-:Y:S05]  /*0c70*/  @P2 BRA `(.L_x_7) ;  /* 0xfffffff400082947 */ /* 0x000fea000383ffff */
[----:B------:R-:W-:Y:S05]  /*0c80*/  EXIT ;  /* 0x000000000000794d */ /* 0x000fea0003800000 */
        .weak           $__internal_0_$__cuda_sm20_div_rn_f64_full
        .type           $__internal_0_$__cuda_sm20_div_rn_f64_full,@function
        .size           $__internal_0_$__cuda_sm20_div_rn_f64_full,($_Z7kernel2v$__internal_trig_reduction_slowpathd - $__internal_0_$__cuda_sm20_div_rn_f64_full)
$__internal_0_$__cuda_sm20_div_rn_f64_full:
[C---:B------:R-:W-:Y:S01]  /*0c90*/  FSETP.GEU.AND P0, PT, |R5|.reuse, 1.469367938527859385e-39, PT ;  /* 0x001000000500780b */ /* 0x040fe20003f0e200 */
[----:B------:R-:W-:Y:S01]  /*0ca0*/  IMAD.MOV.U32 R12, RZ, RZ, 0x1 ;  /* 0x00000001ff0c7424 */ /* 0x000fe200078e00ff */
[C---:B------:R-:W-:Y:S01]  /*0cb0*/  LOP3.LUT R2, R5.reuse, 0x800fffff, RZ, 0xc0, !PT ;  /* 0x800fffff05027812 */ /* 0x040fe200078ec0ff */
[----:B------:R-:W-:Y:S01]  /*0cc0*/  IMAD.MOV.U32 R8, RZ, RZ, 0x1ca00000 ;  /* 0x1ca00000ff087424 */ /* 0x000fe200078e00ff */
[----:B------:R-:W-:Y:S02]  /*0cd0*/  LOP3.LUT R15, R5, 0x7ff00000, RZ, 0xc0, !PT ;  /* 0x7ff00000050f7812 */ /* 0x000fe400078ec0ff */
[----:B------:R-:W-:Y:S01]  /*0ce0*/  LOP3.LUT R3, R2, 0x3ff00000, RZ, 0xfc, !PT ;  /* 0x3ff0000002037812 */ /* 0x000fe200078efcff */
[----:B------:R-:W-:-:S06]  /*0cf0*/  IMAD.MOV.U32 R2, RZ, RZ, R4 ;  /* 0x000000ffff027224 */ /* 0x000fcc00078e0004 */
[----:B------:R-:W-:-:S06]  /*0d00*/  @!P0 DMUL R2, R4, 8.98846567431157953865e+307 ;  /* 0x7fe0000004028828 */ /* 0x000fcc0000000000 */
[----:B------:R-:W0:Y:S02]  /*0d10*/  MUFU.RCP64H R13, R3 ;  /* 0x00000003000d7308 */ /* 0x000e240000001800 */
[----:B0-----:R-:W-:-:S08]  /*0d20*/  DFMA R6, R12, -R2, 1 ;  /* 0x3ff000000c06742b */ /* 0x001fd00000000802 */
[----:B------:R-:W-:-:S08]  /*0d30*/  DFMA R6, R6, R6, R6 ;  /* 0x000000060606722b */ /* 0x000fd00000000006 */
[----:B------:R-:W-:Y:S01]  /*0d40*/  DFMA R12, R12, R6, R12 ;  /* 0x000000060c0c722b */ /* 0x000fe2000000000c */
[----:B------:R-:W-:Y:S02]  /*0d50*/  IMAD.MOV.U32 R7, RZ, RZ, R11 ;  /* 0x000000ffff077224 */ /* 0x000fe400078e000b */
[----:B------:R-:W-:-:S03]  /*0d60*/  IMAD.MOV.U32 R6, RZ, RZ, R10 ;  /* 0x000000ffff067224 */ /* 0x000fc600078e000a */
[----:B------:R-:W-:Y:S02]  /*0d70*/  LOP3.LUT R14, R7, 0x7ff00000, RZ, 0xc0, !PT ;  /* 0x7ff00000070e7812 */ /* 0x000fe400078ec0ff */
[----:B------:R-:W-:Y:S01]  /*0d80*/  DFMA R16, R12, -R2, 1 ;  /* 0x3ff000000c10742b */ /* 0x000fe20000000802 */
[----:B------:R-:W-:Y:S01]  /*0d90*/  IMAD.MOV.U32 R10, RZ, RZ, R6 ;  /* 0x000000ffff0a7224 */ /* 0x000fe200078e0006 */
[----:B------:R-:W-:Y:S01]  /*0da0*/  ISETP.GE.U32.AND P1, PT, R14, R15, PT ;  /* 0x0000000f0e00720c */ /* 0x000fe20003f26070 */
[----:B------:R-:W-:-:S03]  /*0db0*/  IMAD.MOV.U32 R23, RZ, RZ, R14 ;  /* 0x000000ffff177224 */ /* 0x000fc600078e000e */
[----:B------:R-:W-:Y:S02]  /*0dc0*/  SEL R11, R8, 0x63400000, !P1 ;  /* 0x63400000080b7807 */ /* 0x000fe40004800000 */
[----:B------:R-:W-:Y:S01]  /*0dd0*/  DFMA R12, R12, R16, R12 ;  /* 0x000000100c0c722b */ /* 0x000fe2000000000c */
[----:B------:R-:W-:Y:S02]  /*0de0*/  FSETP.GEU.AND P1, PT, |R7|, 1.469367938527859385e-39, PT ;  /* 0x001000000700780b */ /* 0x000fe40003f2e200 */
[----:B------:R-:W-:-:S11]  /*0df0*/  LOP3.LUT R11, R11, 0x800fffff, R7, 0xf8, !PT ;  /* 0x800fffff0b0b7812 */ /* 0x000fd600078ef807 */
[----:B------:R-:W-:Y:S05]  /*0e00*/  @P1 BRA `(.L_x_8) ;  /* 0x0000000000201947 */ /* 0x000fea0003800000 */
[----:B------:R-:W-:Y:S01]  /*0e10*/  LOP3.LUT R17, R5, 0x7ff00000, RZ, 0xc0, !PT ;  /* 0x7ff0000005117812 */ /* 0x000fe200078ec0ff */
[----:B------:R-:W-:-:S03]  /*0e20*/  IMAD.MOV.U32 R16, RZ, RZ, RZ ;  /* 0x000000ffff107224 */ /* 0x000fc600078e00ff */
[----:B------:R-:W-:-:S04]  /*0e30*/  ISETP.GE.U32.AND P1, PT, R14, R17, PT ;  /* 0x000000110e00720c */ /* 0x000fc80003f26070 */
[----:B------:R-:W-:-:S04]  /*0e40*/  SEL R17, R8, 0x63400000, !P1 ;  /* 0x6340000008117807 */ /* 0x000fc80004800000 */
[----:B------:R-:W-:-:S04]  /*0e50*/  LOP3.LUT R17, R17, 0x80000000, R7, 0xf8, !PT ;  /* 0x8000000011117812 */ /* 0x000fc800078ef807 */
[----:B------:R-:W-:-:S06]  /*0e60*/  LOP3.LUT R17, R17, 0x100000, RZ, 0xfc, !PT ;  /* 0x0010000011117812 */ /* 0x000fcc00078efcff */
[----:B------:R-:W-:-:S10]  /*0e70*/  DFMA R10, R10, 2, -R16 ;  /* 0x400000000a0a782b */ /* 0x000fd40000000810 */
[----:B------:R-:W-:-:S07]  /*0e80*/  LOP3.LUT R23, R11, 0x7ff00000, RZ, 0xc0, !PT ;  /* 0x7ff000000b177812 */ /* 0x000fce00078ec0ff */
.L_x_8:
[----:B------:R-:W-:Y:S01]  /*0e90*/  IMAD.MOV.U32 R22, RZ, RZ, R15 ;  /* 0x000000ffff167224 */ /* 0x000fe200078e000f */
[----:B------:R-:W-:Y:S01]  /*0ea0*/  @!P0 LOP3.LUT R22, R3, 0x7ff00000, RZ, 0xc0, !PT ;  /* 0x7ff0000003168812 */ /* 0x000fe200078ec0ff */
[----:B------:R-:W-:Y:S01]  /*0eb0*/  VIADD R15, R23, 0xffffffff ;  /* 0xffffffff170f7836 */ /* 0x000fe20000000000 */
[----:B------:R-:W-:-:S03]  /*0ec0*/  DMUL R16, R12, R10 ;  /* 0x0000000a0c107228 */ /* 0x000fc60000000000 */
[----:B------:R-:W-:Y:S01]  /*0ed0*/  VIADD R24, R22, 0xffffffff ;  /* 0xffffffff16187836 */ /* 0x000fe20000000000 */
[----:B------:R-:W-:-:S04]  /*0ee0*/  ISETP.GT.U32.AND P0, PT, R15, 0x7feffffe, PT ;  /* 0x7feffffe0f00780c */ /* 0x000fc80003f04070 */
[----:B------:R-:W-:Y:S01]  /*0ef0*/  ISETP.GT.U32.OR P0, PT, R24, 0x7feffffe, P0 ;  /* 0x7feffffe1800780c */ /* 0x000fe20000704470 */
[----:B------:R-:W-:-:S08]  /*0f00*/  DFMA R18, R16, -R2, R10 ;  /* 0x800000021012722b */ /* 0x000fd0000000000a */
[----:B------:R-:W-:-:S04]  /*0f10*/  DFMA R12, R12, R18, R16 ;  /* 0x000000120c0c722b */ /* 0x000fc80000000010 */
[----:B------:R-:W-:Y:S07]  /*0f20*/  @P0 BRA `(.L_x_9) ;  /* 0x00000000006c0947 */ /* 0x000fee0003800000 */
[----:B------:R-:W-:-:S04]  /*0f30*/  LOP3.LUT R7, R5, 0x7ff00000, RZ, 0xc0, !PT ;  /* 0x7ff0000005077812 */ /* 0x000fc800078ec0ff */
[CC--:B------:R-:W-:Y:S02]  /*0f40*/  VIADDMNMX R6, R14.reuse, -R7.reuse, 0xb9600000, !PT ;  /* 0xb96000000e067446 */ /* 0x0c0fe40007800907 */
[----:B------:R-:W-:Y:S02]  /*0f50*/  ISETP.GE.U32.AND P0, PT, R14, R7, PT ;  /* 0x000000070e00720c */ /* 0x000fe40003f06070 */
[----:B------:R-:W-:Y:S02]  /*0f60*/  VIMNMX R6, PT, PT, R6, 0x46a00000, PT ;  /* 0x46a0000006067848 */ /* 0x000fe40003fe0100 */
[----:B------:R-:W-:-:S05]  /*0f70*/  SEL R7, R8, 0x63400000, !P0 ;  /* 0x6340000008077807 */ /* 0x000fca0004000000 */
[----:B------:R-:W-:Y:S02]  /*0f80*/  IMAD.IADD R8, R6, 0x1, -R7 ;  /* 0x0000000106087824 */ /* 0x000fe400078e0a07 */
[----:B------:R-:W-:Y:S02]  /*0f90*/  IMAD.MOV.U32 R6, RZ, RZ, RZ ;  /* 0x000000ffff067224 */ /* 0x000fe400078e00ff */
[----:B------:R-:W-:-:S06]  /*0fa0*/  VIADD R7, R8, 0x7fe00000 ;  /* 0x7fe0000008077836 */ /* 0x000fcc0000000000 */
[----:B------:R-:W-:-:S10]  /*0fb0*/  DMUL R14, R12, R6 ;  /* 0x000000060c0e7228 */ /* 0x000fd40000000000 */
[----:B------:R-:W-:-:S13]  /*0fc0*/  FSETP.GTU.AND P0, PT, |R15|, 1.469367938527859385e-39, PT ;  /* 0x001000000f00780b */ /* 0x000fda0003f0c200 */
[----:B------:R-:W-:Y:S05]  /*0fd0*/  @P0 BRA `(.L_x_10) ;  /* 0x0000000000940947 */ /* 0x000fea0003800000 */
[----:B------:R-:W-:Y:S01]  /*0fe0*/  DFMA R2, R12, -R2, R10 ;  /* 0x800000020c02722b */ /* 0x000fe2000000000a */
[----:B------:R-:W-:-:S09]  /*0ff0*/  IMAD.MOV.U32 R6, RZ, RZ, RZ ;  /* 0x000000ffff067224 */ /* 0x000fd200078e00ff */
[C---:B------:R-:W-:Y:S02]  /*1000*/  FSETP.NEU.AND P0, PT, R3.reuse, RZ, PT ;  /* 0x000000ff0300720b */ /* 0x040fe40003f0d000 */
[----:B------:R-:W-:-:S04]  /*1010*/  LOP3.LUT R5, R3, 0x80000000, R5, 0x48, !PT ;  /* 0x8000000003057812 */ /* 0x000fc800078e4805 */
[----:B------:R-:W-:-:S07]  /*1020*/  LOP3.LUT R7, R5, R7, RZ, 0xfc, !PT ;  /* 0x0000000705077212 */ /* 0x000fce00078efcff */
[----:B------:R-:W-:Y:S05]  /*1030*/  @!P0 BRA `(.L_x_10) ;  /* 0x00000000007c8947 */ /* 0x000fea0003800000 */
[----:B------:R-:W-:Y:S01]  /*1040*/  IMAD.MOV R3, RZ, RZ, -R8 ;  /* 0x000000ffff037224 */ /* 0x000fe200078e0a08 */
[----:B------:R-:W-:Y:S01]  /*1050*/  DMUL.RP R6, R12, R6 ;  /* 0x000000060c067228 */ /* 0x000fe20000008000 */
[----:B------:R-:W-:-:S06]  /*1060*/  IMAD.MOV.U32 R2, RZ, RZ, RZ ;  /* 0x000000ffff027224 */ /* 0x000fcc00078e00ff */
[----:B------:R-:W-:-:S03]  /*1070*/  DFMA R2, R14, -R2, R12 ;  /* 0x800000020e02722b */ /* 0x000fc6000000000c */
[----:B------:R-:W-:-:S03]  /*1080*/  LOP3.LUT R5, R7, R5, RZ, 0x3c, !PT ;  /* 0x0000000507057212 */ /* 0x000fc600078e3cff */
[----:B------:R-:W-:-:S04]  /*1090*/  IADD3 R2, PT, PT, -R8, -0x43300000, RZ ;  /* 0xbcd0000008027810 */ /* 0x000fc80007ffe1ff */
[----:B------:R-:W-:-:S04]  /*10a0*/  FSETP.NEU.AND P0, PT, |R3|, R2, PT ;  /* 0x000000020300720b */ /* 0x000fc80003f0d200 */
[----:B------:R-:W-:Y:S02]  /*10b0*/  FSEL R14, R6, R14, !P0 ;  /* 0x0000000e060e7208 */ /* 0x000fe40004000000 */
[----:B------:R-:W-:Y:S01]  /*10c0*/  FSEL R15, R5, R15, !P0 ;  /* 0x0000000f050f7208 */ /* 0x000fe20004000000 */
[----:B------:R-:W-:Y:S06]  /*10d0*/  BRA `(.L_x_10) ;  /* 0x0000000000547947 */ /* 0x000fec0003800000 */
.L_x_9:
[----:B------:R-:W-:-:S14]  /*10e0*/  DSETP.NAN.AND P0, PT, R6, R6, PT ;  /* 0x000000060600722a */ /* 0x000fdc0003f08000 */
[----:B------:R-:W-:Y:S05]  /*10f0*/  @P0 BRA `(.L_x_11) ;  /* 0x0000000000440947 */ /* 0x000fea0003800000 */
[----:B------:R-:W-:-:S14]  /*1100*/  DSETP.NAN.AND P0, PT, R4, R4, PT ;  /* 0x000000040400722a */ /* 0x000fdc0003f08000 */
[----:B------:R-:W-:Y:S05]  /*1110*/  @P0 BRA `(.L_x_12) ;  /* 0x0000000000300947 */ /* 0x000fea0003800000 */
[----:B------:R-:W-:Y:S01]  /*1120*/  ISETP.NE.AND P0, PT, R23, R22, PT ;  /* 0x000000161700720c */ /* 0x000fe20003f05270 */
[----:B------:R-:W-:Y:S02]  /*1130*/  IMAD.MOV.U32 R14, RZ, RZ, 0x0 ;  /* 0x00000000ff0e7424 */ /* 0x000fe400078e00ff */
[----:B------:R-:W-:-:S10]  /*1140*/  IMAD.MOV.U32 R15, RZ, RZ, -0x80000 ;  /* 0xfff80000ff0f7424 */ /* 0x000fd400078e00ff */
[----:B------:R-:W-:Y:S05]  /*1150*/  @!P0 BRA `(.L_x_10) ;  /* 0x0000000000348947 */ /* 0x000fea0003800000 */
[----:B------:R-:W-:Y:S02]  /*1160*/  ISETP.NE.AND P0, PT, R23, 0x7ff00000, PT ;  /* 0x7ff000001700780c */ /* 0x000fe40003f05270 */
[----:B------:R-:W-:Y:S02]  /*1170*/  LOP3.LUT R15, R7, 0x80000000, R5, 0x48, !PT ;  /* 0x80000000070f7812 */ /* 0x000fe400078e4805 */
[----:B------:R-:W-:-:S13]  /*1180*/  ISETP.EQ.OR P0, PT, R22, RZ, !P0 ;  /* 0x000000ff1600720c */ /* 0x000fda0004702670 */
[----:B------:R-:W-:Y:S01]  /*1190*/  @P0 LOP3.LUT R2, R15, 0x7ff00000, RZ, 0xfc, !PT ;  /* 0x7ff000000f020812 */ /* 0x000fe200078efcff */
[----:B------:R-:W-:Y:S02]  /*11a0*/  @!P0 IMAD.MOV.U32 R14, RZ, RZ, RZ ;  /* 0x000000ffff0e8224 */ /* 0x000fe400078e00ff */
[----:B------:R-:W-:Y:S02]  /*11b0*/  @P0 IMAD.MOV.U32 R14, RZ, RZ, RZ ;  /* 0x000000ffff0e0224 */ /* 0x000fe400078e00ff */
[----:B------:R-:W-:Y:S01]  /*11c0*/  @P0 IMAD.MOV.U32 R15, RZ, RZ, R2 ;  /* 0x000000ffff0f0224 */ /* 0x000fe200078e0002 */
[----:B------:R-:W-:Y:S06]  /*11d0*/  BRA `(.L_x_10) ;  /* 0x0000000000147947 */ /* 0x000fec0003800000 */
.L_x_12:
[----:B------:R-:W-:Y:S01]  /*11e0*/  LOP3.LUT R15, R5, 0x80000, RZ, 0xfc, !PT ;  /* 0x00080000050f7812 */ /* 0x000fe200078efcff */
[----:B------:R-:W-:Y:S01]  /*11f0*/  IMAD.MOV.U32 R14, RZ, RZ, R4 ;  /* 0x000000ffff0e7224 */ /* 0x000fe200078e0004 */
[----:B------:R-:W-:Y:S06]  /*1200*/  BRA `(.L_x_10) ;  /* 0x0000000000087947 */ /* 0x000fec0003800000 */
.L_x_11:
[----:B------:R-:W-:Y:S01]  /*1210*/  LOP3.LUT R15, R7, 0x80000, RZ, 0xfc, !PT ;  /* 0x00080000070f7812 */ /* 0x000fe200078efcff */
[----:B------:R-:W-:-:S07]  /*1220*/  IMAD.MOV.U32 R14, RZ, RZ, R6 ;  /* 0x000000ffff0e7224 */ /* 0x000fce00078e0006 */
.L_x_10:
[----:B------:R-:W-:Y:S02]  /*1230*/  IMAD.MOV.U32 R2, RZ, RZ, R0 ;  /* 0x000000ffff027224 */ /* 0x000fe400078e0000 */
[----:B------:R-:W-:Y:S02]  /*1240*/  IMAD.MOV.U32 R3, RZ, RZ, 0x0 ;  /* 0x00000000ff037424 */ /* 0x000fe400078e00ff */
[----:B------:R-:W-:Y:S02]  /*1250*/  IMAD.MOV.U32 R10, RZ, RZ, R14 ;  /* 0x000000ffff0a7224 */ /* 0x000fe400078e000e */
[----:B------:R-:W-:Y:S01]  /*1260*/  IMAD.MOV.U32 R11, RZ, RZ, R15 ;  /* 0x000000ffff0b7224 */ /* 0x000fe200078e000f */
[----:B------:R-:W-:Y:S06]  /*1270*/  RET.REL.NODEC R2 `(_Z7kernel2v) ;  /* 0xffffffec02607950 */ /* 0x000fec0003c3ffff */
        .type           $_Z7kernel2v$__internal_trig_reduction_slowpathd,@function
        .size           $_Z7kernel2v$__internal_trig_reduction_slowpathd,(.L_x_45 - $_Z7kernel2v$__internal_trig_reduction_slowpathd)
$_Z7kernel2v$__internal_trig_reduction_slowpathd:
[--C-:B------:R-:W-:Y:S01]  /*1280*/  SHF.R.U32.HI R2, RZ, 0x14, R11.reuse ;  /* 0x00000014ff027819 */ /* 0x100fe2000001160b */
[----:B------:R-:W-:Y:S02]  /*1290*/  IMAD.MOV.U32 R8, RZ, RZ, R10 ;  /* 0x000000ffff087224 */ /* 0x000fe400078e000a */
[----:B------:R-:W-:Y:S01]  /*12a0*/  IMAD.MOV.U32 R15, RZ, RZ, R11 ;  /* 0x000000ffff0f7224 */ /* 0x000fe200078e000b */
[----:B------:R-:W-:Y:S01]  /*12b0*/  LOP3.LUT R4, R2, 0x7ff, RZ, 0xc0, !PT ;  /* 0x000007ff02047812 */ /* 0x000fe200078ec0ff */
[----:B------:R-:W-:-:S03]  /*12c0*/  IMAD.MOV.U32 R3, RZ, RZ, RZ ;  /* 0x000000ffff037224 */ /* 0x000fc600078e00ff */
[----:B------:R-:W-:-:S13]  /*12d0*/  ISETP.NE.AND P0, PT, R4, 0x7ff, PT ;  /* 0x000007ff0400780c */ /* 0x000fda0003f05270 */
[----:B------:R-:W-:Y:S05]  /*12e0*/  @!P0 BRA `(.L_x_13) ;  /* 0x0000000800348947 */ /* 0x000fea0003800000 */
[----:B------:R-:W-:Y:S01]  /*12f0*/  VIADD R4, R4, 0xfffffc00 ;  /* 0xfffffc0004047836 */ /* 0x000fe20000000000 */
[----:B------:R-:W-:Y:S01]  /*1300*/  CS2R R12, SRZ ;  /* 0x00000000000c7805 */ /* 0x000fe2000001ff00 */
[----:B------:R-:W-:Y:S02]  /*1310*/  VIADD R5, R1, 0x8 ;  /* 0x0000000801057836 */ /* 0x000fe40000000000 */
[----:B------:R-:W-:Y:S01]  /*1320*/  IMAD.MOV.U32 R7, RZ, RZ, R11 ;  /* 0x000000ffff077224 */ /* 0x000fe200078e000b */
[----:B------:R-:W-:Y:S02]  /*1330*/  SHF.R.U32.HI R3, RZ, 0x6, R4 ;  /* 0x00000006ff037819 */ /* 0x000fe40000011604 */
[----:B------:R-:W-:Y:S02]  /*1340*/  ISETP.GE.U32.AND P0, PT, R4, 0x80, PT ;  /* 0x000000800400780c */ /* 0x000fe40003f06070 */
[C---:B------:R-:W-:Y:S02]  /*1350*/  IADD3 R4, PT, PT, -R3.reuse, 0x13, RZ ;  /* 0x0000001303047810 */ /* 0x040fe40007ffe1ff */
[----:B------:R-:W-:-:S02]  /*1360*/  IADD3 R19, PT, PT, -R3, 0xf, RZ ;  /* 0x0000000f03137810 */ /* 0x000fc40007ffe1ff */
[----:B------:R-:W-:-:S04]  /*1370*/  SEL R4, R4, 0x12, P0 ;  /* 0x0000001204047807 */ /* 0x000fc80000000000 */
[----:B------:R-:W-:-:S13]  /*1380*/  ISETP.GE.AND P0, PT, R19, R4, PT ;  /* 0x000000041300720c */ /* 0x000fda0003f06270 */
[----:B------:R-:W-:Y:S05]  /*1390*/  @P0 BRA `(.L_x_14) ;  /* 0x00000000008c0947 */ /* 0x000fea0003800000 */
[C---:B------:R-:W-:Y:S01]  /*13a0*/  SHF.L.U64.HI R6, R8.reuse, 0xb, R15 ;  /* 0x0000000b08067819 */ /* 0x040fe2000001020f */
[----:B------:R-:W-:Y:S01]  /*13b0*/  IMAD.SHL.U32 R8, R8, 0x800, RZ ;  /* 0x0000080008087824 */ /* 0x000fe200078e00ff */
[----:B------:R-:W-:Y:S01]  /*13c0*/  IADD3 R17, PT, PT, RZ, -R3, -R4 ;  /* 0x80000003ff117210 */ /* 0x000fe20007ffe804 */
[----:B------:R-:W-:Y:S01]  /*13d0*/  IMAD.MOV.U32 R16, RZ, RZ, RZ ;  /* 0x000000ffff107224 */ /* 0x000fe200078e00ff */
[----:B------:R-:W-:Y:S02]  /*13e0*/  CS2R R12, SRZ ;  /* 0x00000000000c7805 */ /* 0x000fe4000001ff00 */
[----:B------:R-:W-:Y:S01]  /*13f0*/  LOP3.LUT R6, R6, 0x80000000, RZ, 0xfc, !PT ;  /* 0x8000000006067812 */ /* 0x000fe200078efcff */
[----:B------:R-:W0:Y:S01]  /*1400*/  LDCU.64 UR10, c[0x0][0x358] ;  /* 0x00006b00ff0a77ac */ /* 0x000e220008000a00 */
[----:B------:R-:W-:-:S05]  /*1410*/  NOP ;  /* 0x0000000000007918 */ /* 0x000fca0000000000 */
.L_x_15:
[----:B------:R-:W1:Y:S02]  /*1420*/  LDC.64 R14, c[0x4][RZ] ;  /* 0x01000000ff0e7b82 */ /* 0x000e640000000a00 */
[----:B-1----:R-:W-:-:S06]  /*1430*/  IMAD.WIDE R14, R19, 0x8, R14 ;  /* 0x00000008130e7825 */ /* 0x002fcc00078e020e */
[----:B0-----:R-:W2:Y:S01]  /*1440*/  LDG.E.64.CONSTANT R14, desc[UR10][R14.64] ;  /* 0x0000000a0e0e7981 */ /* 0x001ea2000c1e9b00 */
[----:B------:R-:W-:Y:S02]  /*1450*/  VIADD R17, R17, 0x1 ;  /* 0x0000000111117836 */ /* 0x000fe40000000000 */
[----:B------:R-:W-:Y:S02]  /*1460*/  VIADD R19, R19, 0x1 ;  /* 0x0000000113137836 */ /* 0x000fe40000000000 */
[----:B--2---:R-:W-:-:S04]  /*1470*/  IMAD.WIDE.U32 R12, P3, R14, R8, R12 ;  /* 0x000000080e0c7225 */ /* 0x004fc8000786000c */
[----:B------:R-:W-:Y:S02]  /*1480*/  IMAD R23, R14, R6, RZ ;  /* 0x000000060e177224 */ /* 0x000fe400078e02ff */
[CC--:B------:R-:W-:Y:S02]  /*1490*/  IMAD R18, R15.reuse, R8.reuse, RZ ;  /* 0x000000080f127224 */ /* 0x0c0fe400078e02ff */
[----:B------:R-:W-:Y:S01]  /*14a0*/  IMAD.HI.U32 R25, R15, R8, RZ ;  /* 0x000000080f197227 */ /* 0x000fe200078e00ff */
[----:B------:R-:W-:-:S03]  /*14b0*/  IADD3 R13, P0, PT, R23, R13, RZ ;  /* 0x0000000d170d7210 */ /* 0x000fc60007f1e0ff */
[----:B------:R-:W-:Y:S01]  /*14c0*/  IMAD R23, R16, 0x8, R5 ;  /* 0x0000000810177824 */ /* 0x000fe200078e0205 */
[----:B------:R-:W-:Y:S01]  /*14d0*/  IADD3 R13, P1, PT, R18, R13, RZ ;  /* 0x0000000d120d7210 */ /* 0x000fe20007f3e0ff */
[----:B------:R-:W-:-:S04]  /*14e0*/  IMAD.HI.U32 R18, R14, R6, RZ ;  /* 0x000000060e127227 */ /* 0x000fc800078e00ff */
[----:B------:R-:W-:Y:S01]  /*14f0*/  IMAD.X R14, RZ, RZ, R18, P3 ;  /* 0x000000ffff0e7224 */ /* 0x000fe200018e0612 */
[----:B------:R0:W-:Y:S01]  /*1500*/  STL.64 [R23], R12 ;  /* 0x0000000c17007387 */ /* 0x0001e20000100a00 */
[----:B------:R-:W-:-:S03]  /*1510*/  IMAD.HI.U32 R18, R15, R6, RZ ;  /* 0x000000060f127227 */ /* 0x000fc600078e00ff */
[----:B------:R-:W-:Y:S01]  /*1520*/  IADD3.X R14, P0, PT, R25, R14, RZ, P0, !PT ;  /* 0x0000000e190e7210 */ /* 0x000fe2000071e4ff */
[----:B------:R-:W-:Y:S02]  /*1530*/  IMAD R15, R15, R6, RZ ;  /* 0x000000060f0f7224 */ /* 0x000fe400078e02ff */
[----:B------:R-:W-:-:S03]  /*1540*/  VIADD R16, R16, 0x1 ;  /* 0x0000000110107836 */ /* 0x000fc60000000000 */
[----:B------:R-:W-:Y:S01]  /*1550*/  IADD3.X R15, P1, PT, R15, R14, RZ, P1, !PT ;  /* 0x0000000e0f0f7210 */ /* 0x000fe20000f3e4ff */
[----:B------:R-:W-:Y:S01]  /*1560*/  IMAD.X R14, RZ, RZ, R18, P0 ;  /* 0x000000ffff0e7224 */ /* 0x000fe200000e0612 */
[----:B------:R-:W-:-:S03]  /*1570*/  ISETP.NE.AND P0, PT, R17, -0xf, PT ;  /* 0xfffffff11100780c */ /* 0x000fc60003f05270 */
[----:B------:R-:W-:Y:S02]  /*1580*/  IMAD.X R14, RZ, RZ, R14, P1 ;  /* 0x000000ffff0e7224 */ /* 0x000fe400008e060e */
[----:B0-----:R-:W-:Y:S02]  /*1590*/  IMAD.MOV.U32 R12, RZ, RZ, R15 ;  /* 0x000000ffff0c7224 */ /* 0x001fe400078e000f */
[----:B------:R-:W-:-:S06]  /*15a0*/  IMAD.MOV.U32 R13, RZ, RZ, R14 ;  /* 0x000000ffff0d7224 */ /* 0x000fcc00078e000e */
[----:B------:R-:W-:Y:S05]  /*15b0*/  @P0 BRA `(.L_x_15) ;  /* 0xfffffffc00980947 */ /* 0x000fea000383ffff */
[----:B------:R-:W-:-:S07]  /*15c0*/  IMAD.MOV.U32 R19, RZ, RZ, R4 ;  /* 0x000000ffff137224 */ /* 0x000fce00078e0004 */
.L_x_14:
[----:B------:R-:W-:Y:S01]  /*15d0*/  LOP3.LUT P0, R29, R2, 0x3f, RZ, 0xc0, !PT ;  /* 0x0000003f021d7812 */ /* 0x000fe2000780c0ff */
[----:B------:R-:W-:-:S04]  /*15e0*/  IMAD.IADD R8, R3, 0x1, R19 ;  /* 0x0000000103087824 */ /* 0x000fc800078e0213 */
[----:B------:R-:W-:-:S05]  /*15f0*/  IMAD.U32 R8, R8, 0x8, R5 ;  /* 0x0000000808087824 */ /* 0x000fca00078e0005 */
[----:B------:R0:W-:Y:S04]  /*1600*/  STL.64 [R8+-0x78], R12 ;  /* 0xffff880c08007387 */ /* 0x0001e80000100a00 */
[----:B------:R-:W2:Y:S04]  /*1610*/  @P0 LDL.64 R16, [R1+0x10] ;  /* 0x0000100001100983 */ /* 0x000ea80000100a00 */
[----:B------:R-:W3:Y:S04]  /*1620*/  LDL.64 R4, [R1+0x18] ;  /* 0x0000180001047983 */ /* 0x000ee80000100a00 */
[----:B------:R-:W4:Y:S01]  /*1630*/  LDL.64 R2, [R1+0x20] ;  /* 0x0000200001027983 */ /* 0x000f220000100a00 */
[----:B------:R-:W-:-:S02]  /*1640*/  @P0 LOP3.LUT R6, R29, 0x3f, RZ, 0x3c, !PT ;  /* 0x0000003f1d060812 */ /* 0x000fc400078e3cff */
[--C-:B--2---:R-:W-:Y:S02]  /*1650*/  @P0 SHF.R.U64 R15, R16, 0x1, R17.reuse ;  /* 0x00000001100f0819 */ /* 0x104fe40000001211 */
[----:B------:R-:W-:Y:S02]  /*1660*/  @P0 SHF.R.U32.HI R17, RZ, 0x1, R17 ;  /* 0x00000001ff110819 */ /* 0x000fe40000011611 */
[C---:B---3--:R-:W-:Y:S02]  /*1670*/  @P0 SHF.L.U32 R19, R4.reuse, R29, RZ ;  /* 0x0000001d04130219 */ /* 0x048fe400000006ff */
[----:B0-----:R-:W-:Y:S02]  /*1680*/  @P0 SHF.R.U64 R8, R15, R6, R17 ;  /* 0x000000060f080219 */ /* 0x001fe40000001211 */
[--C-:B------:R-:W-:Y:S02]  /*1690*/  @P0 SHF.R.U32.HI R27, RZ, 0x1, R5.reuse ;  /* 0x00000001ff1b0819 */ /* 0x100fe40000011605 */
[----:B------:R-:W-:-:S02]  /*16a0*/  @P0 SHF.R.U64 R25, R4, 0x1, R5 ;  /* 0x0000000104190819 */ /* 0x000fc40000001205 */
[-C--:B------:R-:W-:Y:S02]  /*16b0*/  @P0 SHF.L.U64.HI R23, R4, R29.reuse, R5 ;  /* 0x0000001d04170219 */ /* 0x080fe40000010205 */
[----:B------:R-:W-:Y:S02]  /*16c0*/  @P0 SHF.R.U32.HI R12, RZ, R6, R17 ;  /* 0x00000006ff0c0219 */ /* 0x000fe40000011611 */
[----:B------:R-:W-:Y:S02]  /*16d0*/  @P0 LOP3.LUT R4, R19, R8, RZ, 0xfc, !PT ;  /* 0x0000000813040212 */ /* 0x000fe400078efcff */
[----:B----4-:R-:W-:Y:S02]  /*16e0*/  @P0 SHF.L.U32 R13, R2, R29, RZ ;  /* 0x0000001d020d0219 */ /* 0x010fe400000006ff */
[----:B------:R-:W-:Y:S02]  /*16f0*/  @P0 SHF.R.U64 R14, R25, R6, R27 ;  /* 0x00000006190e0219 */ /* 0x000fe4000000121b */
[----:B------:R-:W-:-:S02]  /*1700*/  @P0 LOP3.LUT R5, R23, R12, RZ, 0xfc, !PT ;  /* 0x0000000c17050212 */ /* 0x000fc400078efcff */
[----:B------:R-:W-:Y:S02]  /*1710*/  @P0 SHF.L.U64.HI R8, R2, R29, R3 ;  /* 0x0000001d02080219 */ /* 0x000fe40000010203 */
[----:B------:R-:W-:Y:S01]  /*1720*/  @P0 SHF.R.U32.HI R27, RZ, R6, R27 ;  /* 0x00000006ff1b0219 */ /* 0x000fe2000001161b */
[C---:B------:R-:W-:Y:S01]  /*1730*/  IMAD.SHL.U32 R6, R4.reuse, 0x4, RZ ;  /* 0x0000000404067824 */ /* 0x040fe200078e00ff */
[----:B------:R-:W-:Y:S02]  /*1740*/  @P0 LOP3.LUT R2, R13, R14, RZ, 0xfc, !PT ;  /* 0x0000000e0d020212 */ /* 0x000fe400078efcff */
[----:B------:R-:W-:Y:S02]  /*1750*/  SHF.L.U64.HI R15, R4, 0x2, R5 ;  /* 0x00000002040f7819 */ /* 0x000fe40000010205 */
[----:B------:R-:W-:Y:S02]  /*1760*/  SHF.L.W.U32.HI R4, R5, 0x2, R2 ;  /* 0x0000000205047819 */ /* 0x000fe40000010e02 */
[----:B------:R-:W-:-:S02]  /*1770*/  @P0 LOP3.LUT R3, R8, R27, RZ, 0xfc, !PT ;  /* 0x0000001b08030212 */ /* 0x000fc400078efcff */
[----:B------:R-:W-:Y:S02]  /*1780*/  IADD3 RZ, P0, PT, RZ, -R6, RZ ;  /* 0x80000006ffff7210 */ /* 0x000fe40007f1e0ff */
[----:B------:R-:W-:Y:S02]  /*1790*/  LOP3.LUT R5, RZ, R15, RZ, 0x33, !PT ;  /* 0x0000000fff057212 */ /* 0x000fe400078e33ff */
[----:B------:R-:W-:Y:S02]  /*17a0*/  SHF.L.W.U32.HI R2, R2, 0x2, R3 ;  /* 0x0000000202027819 */ /* 0x000fe40000010e03 */
[----:B------:R-:W-:Y:S02]  /*17b0*/  LOP3.LUT R12, RZ, R4, RZ, 0x33, !PT ;  /* 0x00000004ff0c7212 */ /* 0x000fe400078e33ff */
[----:B------:R-:W-:Y:S02]  /*17c0*/  IADD3.X R8, P0, PT, RZ, R5, RZ, P0, !PT ;  /* 0x00000005ff087210 */ /* 0x000fe4000071e4ff */
[----:B------:R-:W-:-:S02]  /*17d0*/  LOP3.LUT R5, RZ, R2, RZ, 0x33, !PT ;  /* 0x00000002ff057212 */ /* 0x000fc400078e33ff */
[----:B------:R-:W-:Y:S02]  /*17e0*/  IADD3.X R13, P1, PT, RZ, R12, RZ, P0, !PT ;  /* 0x0000000cff0d7210 */ /* 0x000fe4000073e4ff */
[----:B------:R-:W-:-:S03]  /*17f0*/  ISETP.GT.U32.AND P3, PT, R4, -0x1, PT ;  /* 0xffffffff0400780c */ /* 0x000fc60003f64070 */
[----:B------:R-:W-:Y:S01]  /*1800*/  IMAD.X R5, RZ, RZ, R5, P1 ;  /* 0x000000ffff057224 */ /* 0x000fe200008e0605 */
[----:B------:R-:W-:-:S04]  /*1810*/  ISETP.GT.AND.EX P0, PT, R2, -0x1, PT, P3 ;  /* 0xffffffff0200780c */ /* 0x000fc80003f04330 */
[----:B------:R-:W-:Y:S02]  /*1820*/  SEL R5, R2, R5, P0 ;  /* 0x0000000502057207 */ /* 0x000fe40000000000 */
[----:B------:R-:W-:Y:S02]  /*1830*/  SEL R19, R4, R13, P0 ;  /* 0x0000000d04137207 */ /* 0x000fe40000000000 */
[----:B------:R-:W-:Y:S02]  /*1840*/  ISETP.NE.U32.AND P1, PT, R5, RZ, PT ;  /* 0x000000ff0500720c */ /* 0x000fe40003f25070 */
[----:B------:R-:W-:Y:S02]  /*1850*/  SEL R15, R15, R8, P0 ;  /* 0x000000080f0f7207 */ /* 0x000fe40000000000 */
[----:B------:R-:W-:Y:S01]  /*1860*/  SEL R12, R19, R5, !P1 ;  /* 0x00000005130c7207 */ /* 0x000fe20004800000 */
[----:B------:R-:W-:-:S05]  /*1870*/  @!P0 IMAD.MOV R6, RZ, RZ, -R6 ;  /* 0x000000ffff068224 */ /* 0x000fca00078e0a06 */
[----:B------:R-:W0:Y:S02]  /*1880*/  FLO.U32 R12, R12 ;  /* 0x0000000c000c7300 */ /* 0x000e2400000e0000 */
[C---:B0-----:R-:W-:Y:S02]  /*1890*/  IADD3 R13, PT, PT, -R12.reuse, 0x1f, RZ ;  /* 0x0000001f0c0d7810 */ /* 0x041fe40007ffe1ff */
[----:B------:R-:W-:-:S03]  /*18a0*/  IADD3 R4, PT, PT, -R12, 0x3f, RZ ;  /* 0x0000003f0c047810 */ /* 0x000fc60007ffe1ff */
[----:B------:R-:W-:-:S05]  /*18b0*/  @P1 IMAD.MOV R4, RZ, RZ, R13 ;  /* 0x000000ffff041224 */ /* 0x000fca00078e020d */
[----:B------:R-:W-:-:S13]  /*18c0*/  ISETP.NE.AND P1, PT, R4, RZ, PT ;  /* 0x000000ff0400720c */ /* 0x000fda0003f25270 */
[----:B------:R-:W-:Y:S05]  /*18d0*/  @!P1 BRA `(.L_x_16) ;  /* 0x0000000000289947 */ /* 0x000fea0003800000 */
[--C-:B------:R-:W-:Y:S02]  /*18e0*/  SHF.R.U64 R13, R6, 0x1, R15.reuse ;  /* 0x00000001060d7819 */ /* 0x100fe4000000120f */
[C---:B------:R-:W-:Y:S02]  /*18f0*/  LOP3.LUT R6, R4.reuse, 0x3f, RZ, 0xc0, !PT ;  /* 0x0000003f04067812 */ /* 0x040fe400078ec0ff */
[----:B------:R-:W-:Y:S02]  /*1900*/  SHF.R.U32.HI R15, RZ, 0x1, R15 ;  /* 0x00000001ff0f7819 */ /* 0x000fe4000001160f */
[----:B------:R-:W-:Y:S02]  /*1910*/  LOP3.LUT R8, R4, 0x3f, RZ, 0xc, !PT ;  /* 0x0000003f04087812 */ /* 0x000fe400078e0cff */
[CC--:B------:R-:W-:Y:S02]  /*1920*/  SHF.L.U64.HI R17, R19.reuse, R6.reuse, R5 ;  /* 0x0000000613117219 */ /* 0x0c0fe40000010205 */
[----:B------:R-:W-:-:S02]  /*1930*/  SHF.L.U32 R6, R19, R6, RZ ;  /* 0x0000000613067219 */ /* 0x000fc400000006ff */
[-CC-:B------:R-:W-:Y:S02]  /*1940*/  SHF.R.U64 R5, R13, R8.reuse, R15.reuse ;  /* 0x000000080d057219 */ /* 0x180fe4000000120f */
[----:B------:R-:W-:Y:S02]  /*1950*/  SHF.R.U32.HI R8, RZ, R8, R15 ;  /* 0x00000008ff087219 */ /* 0x000fe4000001160f */
[----:B------:R-:W-:Y:S02]  /*1960*/  LOP3.LUT R19, R6, R5, RZ, 0xfc, !PT ;  /* 0x0000000506137212 */ /* 0x000fe400078efcff */
[----:B------:R-:W-:-:S07]  /*1970*/  LOP3.LUT R5, R17, R8, RZ, 0xfc, !PT ;  /* 0x0000000811057212 */ /* 0x000fce00078efcff */
.L_x_16:
[----:B------:R-:W-:Y:S01]  /*1980*/  IMAD.WIDE.U32 R14, R19, 0x2168c235, RZ ;  /* 0x2168c235130e7825 */ /* 0x000fe200078e00ff */
[----:B------:R-:W-:-:S03]  /*1990*/  SHF.R.U32.HI R3, RZ, 0x1e, R3 ;  /* 0x0000001eff037819 */ /* 0x000fc60000011603 */
[----:B------:R-:W-:Y:S01]  /*19a0*/  IMAD.MOV.U32 R12, RZ, RZ, R15 ;  /* 0x000000ffff0c7224 */ /* 0x000fe200078e000f */
[----:B------:R-:W-:Y:S01]  /*19b0*/  IADD3 RZ, P1, PT, R14, R14, RZ ;  /* 0x0000000e0eff7210 */ /* 0x000fe20007f3e0ff */
[----:B------:R-:W-:Y:S01]  /*19c0*/  IMAD.MOV.U32 R13, RZ, RZ, RZ ;  /* 0x000000ffff0d7224 */ /* 0x000fe200078e00ff */
[----:B------:R-:W-:Y:S01]  /*19d0*/  LEA.HI R3, R2, R3, RZ, 0x1 ;  /* 0x0000000302037211 */ /* 0x000fe200078f08ff */
[----:B------:R-:W-:-:S04]  /*19e0*/  IMAD.HI.U32 R6, R5, -0x36f0255e, RZ ;  /* 0xc90fdaa205067827 */ /* 0x000fc800078e00ff */
[----:B------:R-:W-:-:S04]  /*19f0*/  IMAD.WIDE.U32 R12, R19, -0x36f0255e, R12 ;  /* 0xc90fdaa2130c7825 */ /* 0x000fc800078e000c */
[C---:B------:R-:W-:Y:S02]  /*1a00*/  IMAD R15, R5.reuse, -0x36f0255e, RZ ;  /* 0xc90fdaa2050f7824 */ /* 0x040fe400078e02ff */
[----:B------:R-:W-:-:S04]  /*1a10*/  IMAD.WIDE.U32 R12, P3, R5, 0x2168c235, R12 ;  /* 0x2168c235050c7825 */ /* 0x000fc8000786000c */
[----:B------:R-:W-:Y:S01]  /*1a20*/  IMAD.X R5, RZ, RZ, R6, P3 ;  /* 0x000000ffff057224 */ /* 0x000fe200018e0606 */
[----:B------:R-:W-:Y:S02]  /*1a30*/  IADD3 R6, P3, PT, R15, R13, RZ ;  /* 0x0000000d0f067210 */ /* 0x000fe40007f7e0ff */
[----:B------:R-:W-:Y:S02]  /*1a40*/  IADD3.X RZ, P1, PT, R12, R12, RZ, P1, !PT ;  /* 0x0000000c0cff7210 */ /* 0x000fe40000f3e4ff */
[C---:B------:R-:W-:Y:S01]  /*1a50*/  ISETP.GT.U32.AND P4, PT, R6.reuse, RZ, PT ;  /* 0x000000ff0600720c */ /* 0x040fe20003f84070 */
[----:B------:R-:W-:Y:S01]  /*1a60*/  IMAD.X R5, RZ, RZ, R5, P3 ;  /* 0x000000ffff057224 */ /* 0x000fe200018e0605 */
[----:B------:R-:W-:-:S04]  /*1a70*/  IADD3.X R13, P3, PT, R6, R6, RZ, P1, !PT ;  /* 0x00000006060d7210 */ /* 0x000fc80000f7e4ff */
[C---:B------:R-:W-:Y:S01]  /*1a80*/  ISETP.GT.AND.EX P1, PT, R5.reuse, RZ, PT, P4 ;  /* 0x000000ff0500720c */ /* 0x040fe20003f24340 */
[----:B------:R-:W-:-:S03]  /*1a90*/  IMAD.X R8, R5, 0x1, R5, P3 ;  /* 0x0000000105087824 */ /* 0x000fc600018e0605 */
[----:B------:R-:W-:Y:S02]  /*1aa0*/  SEL R6, R13, R6, P1 ;  /* 0x000000060d067207 */ /* 0x000fe40000800000 */
[----:B------:R-:W-:Y:S02]  /*1ab0*/  SEL R8, R8, R5, P1 ;  /* 0x0000000508087207 */ /* 0x000fe40000800000 */
[----:B------:R-:W-:Y:S02]  /*1ac0*/  IADD3 R6, P3, PT, R6, 0x1, RZ ;  /* 0x0000000106067810 */ /* 0x000fe40007f7e0ff */
[----:B------:R-:W-:Y:S02]  /*1ad0*/  SEL R15, RZ, 0xffffffff, !P1 ;  /* 0xffffffffff0f7807 */ /* 0x000fe40004800000 */
[----:B------:R-:W-:Y:S01]  /*1ae0*/  LOP3.LUT P1, R5, R7, 0x80000000, RZ, 0xc0, !PT ;  /* 0x8000000007057812 */ /* 0x000fe2000782c0ff */
[----:B------:R-:W-:Y:S02]  /*1af0*/  IMAD.X R13, RZ, RZ, R8, P3 ;  /* 0x000000ffff0d7224 */ /* 0x000fe400018e0608 */
[----:B------:R-:W-:Y:S01]  /*1b00*/  IMAD.IADD R4, R15, 0x1, -R4 ;  /* 0x000000010f047824 */ /* 0x000fe200078e0a04 */
[----:B------:R-:W-:-:S02]  /*1b10*/  @!P0 LOP3.LUT R5, R5, 0x80000000, RZ, 0x3c, !PT ;  /* 0x8000000005058812 */ /* 0x000fc400078e3cff */
[----:B------:R-:W-:Y:S01]  /*1b20*/  SHF.R.U64 R6, R6, 0xa, R13 ;  /* 0x0000000a06067819 */ /* 0x000fe2000000120d */
[----:B------:R-:W-:-:S03]  /*1b30*/  IMAD.SHL.U32 R4, R4, 0x100000, RZ ;  /* 0x0010000004047824 */ /* 0x000fc600078e00ff */
[----:B------:R-:W-:-:S03]  /*1b40*/  IADD3 R6, P3, PT, R6, 0x1, RZ ;  /* 0x0000000106067810 */ /* 0x000fc60007f7e0ff */
[----:B------:R-:W-:Y:S01]  /*1b50*/  @P1 IMAD.MOV R3, RZ, RZ, -R3 ;  /* 0x000000ffff031224 */ /* 0x000fe200078e0a03 */
[----:B------:R-:W-:-:S04]  /*1b60*/  LEA.HI.X R13, R13, RZ, RZ, 0x16, P3 ;  /* 0x000000ff0d0d7211 */ /* 0x000fc800018fb4ff */
[--C-:B------:R-:W-:Y:S02]  /*1b70*/  SHF.R.U64 R6, R6, 0x1, R13.reuse ;  /* 0x0000000106067819 */ /* 0x100fe4000000120d */
[----:B------:R-:W-:Y:S02]  /*1b80*/  SHF.R.U32.HI R7, RZ, 0x1, R13 ;  /* 0x00000001ff077819 */ /* 0x000fe4000001160d */
[----:B------:R-:W-:-:S04]  /*1b90*/  IADD3 R8, P3, P4, RZ, RZ, R6 ;  /* 0x000000ffff087210 */ /* 0x000fc80007c7e006 */
[----:B------:R-:W-:-:S04]  /*1ba0*/  IADD3.X R2, PT, PT, R4, 0x3fe00000, R7, P3, P4 ;  /* 0x3fe0000004027810 */ /* 0x000fc80001fe8407 */
[----:B------:R-:W-:-:S07]  /*1bb0*/  LOP3.LUT R15, R2, R5, RZ, 0xfc, !PT ;  /* 0x00000005020f7212 */ /* 0x000fce00078efcff */
.L_x_13:
[----:B------:R-:W-:Y:S02]  /*1bc0*/  IMAD.MOV.U32 R4, RZ, RZ, R0 ;  /* 0x000000ffff047224 */ /* 0x000fe400078e0000 */
[----:B------:R-:W-:Y:S02]  /*1bd0*/  IMAD.MOV.U32 R5, RZ, RZ, 0x0 ;  /* 0x00000000ff057424 */ /* 0x000fe400078e00ff */
[----:B------:R-:W-:Y:S02]  /*1be0*/  IMAD.MOV.U32 R6, RZ, RZ, R3 ;  /* 0x000000ffff067224 */ /* 0x000fe400078e0003 */
[----:B------:R-:W-:Y:S02]  /*1bf0*/  IMAD.MOV.U32 R2, RZ, RZ, R8 ;  /* 0x000000ffff027224 */ /* 0x000fe400078e0008 */
[----:B------:R-:W-:Y:S01]  /*1c00*/  IMAD.MOV.U32 R3, RZ, RZ, R15 ;  /* 0x000000ffff037224 */ /* 0x000fe200078e000f */
[----:B------:R-:W-:Y:S06]  /*1c10*/  RET.REL.NODEC R4 `(_Z7kernel2v) ;  /* 0xffffffe004f87950 */ /* 0x000fec0003c3ffff */
.L_x_17:
[----:B------:R-:W-:-:S00]  /*1c20*/  BRA `(.L_x_17) ;  /* 0xfffffffc00fc7947 */ /* 0x000fc0000383ffff */
[----:B------:R-:W-:-:S00]  /*1c30*/  NOP ;  /* 0x0000000000007918 */ /* 0x000fc00000000000 */
        /* <DEDUP_REMOVED lines=12> */
.L_x_45:


//--------------------- .text._Z7kernel1v         --------------------------
	.section	.text._Z7kernel1v,"ax",@progbits
	.align	128
        .global         _Z7kernel1v
        .type           _Z7kernel1v,@function
        .size           _Z7kernel1v,(.L_x_47 - _Z7kernel1v)
        .other          _Z7kernel1v,@"STO_CUDA_ENTRY STV_DEFAULT"
_Z7kernel1v:
.text._Z7kernel1v:
[----:B------:R-:W0:Y:S01]  /*0000*/  LDC R1, c[0x0][0x37c] ;  /* 0x0000df00ff017b82 */ /* 0x000e220000000800 */
[----:B------:R-:W1:Y:S01]  /*0010*/  S2R R0, SR_TID.X ;  /* 0x0000000000007919 */ /* 0x000e620000002100 */
[----:B------:R-:W2:Y:S01]  /*0020*/  LDCU UR4, c[0x0][0x2f8] ;  /* 0x00005f00ff0477ac */ /* 0x000ea20008000800 */
[----:B0-----:R-:W-:Y:S01]  /*0030*/  VIADD R1, R1, 0xffffffd0 ;  /* 0xffffffd001017836 */ /* 0x001fe20000000000 */
[----:B------:R-:W0:Y:S01]  /*0040*/  S2R R2, SR_TID.Y ;  /* 0x0000000000027919 */ /* 0x000e220000002200 */
[----:B------:R-:W3:Y:S02]  /*0050*/  LDCU.64 UR6, c[0x0][0x358] ;  /* 0x00006b00ff0677ac */ /* 0x000ee40008000a00 */
[----:B--2---:R-:W-:Y:S01]  /*0060*/  VIADD R3, R1, UR4 ;  /* 0x0000000401037c36 */ /* 0x004fe20008000000 */
[----:B------:R-:W-:Y:S01]  /*0070*/  UMOV UR4, URZ ;  /* 0x000000ff00047c82 */ /* 0x000fe20008000000 */
[----:B-1----:R-:W-:Y:S02]  /*0080*/  LOP3.LUT R0, R0, 0x7, RZ, 0xc0, !PT ;  /* 0x0000000700007812 */ /* 0x002fe400078ec0ff */
[----:B0--3--:R-:W-:-:S07]  /*0090*/  LOP3.LUT R2, R2, 0x7, RZ, 0xc0, !PT ;  /* 0x0000000702027812 */ /* 0x009fce00078ec0ff */
.L_x_30:
[----:B------:R-:W-:Y:S01]  /*00a0*/  ISETP.NE.AND P0, PT, R2, UR4, PT ;  /* 0x0000000402007c0c */ /* 0x000fe2000bf05270 */
[----:B------:R-:W0:Y:S01]  /*00b0*/  LDCU.64 UR12, c[0x4][0x8] ;  /* 0x01000100ff0c77ac */ /* 0x000e220008000a00 */
[----:B------:R-:W-:Y:S01]  /*00c0*/  ISETP.NE.AND P1, PT, R0, UR4, PT ;  /* 0x0000000400007c0c */ /* 0x000fe2000bf25270 */
[----:B------:R-:W-:Y:S01]  /*00d0*/  BSSY.RECONVERGENT B0, `(.L_x_18) ;  /* 0x00000c7000007945 */ /* 0x000fe20003800200 */
[----:B------:R-:W-:-:S04]  /*00e0*/  UIADD3 UR4, UPT, UPT, UR4, 0x1, URZ ;  /* 0x0000000104047890 */ /* 0x000fc8000fffe0ff */
[----:B------:R-:W-:-:S07]  /*00f0*/  UISETP.NE.AND UP0, UPT, UR4, 0x8, UPT ;  /* 0x000000080400788c */ /* 0x000fce000bf05270 */
[----:B-1----:R-:W-:Y:S05]  /*0100*/  @P0 BRA P1, `(.L_x_19) ;  /* 0x0000000c000c0947 */ /* 0x002fea0000800000 */
[----:B------:R-:W-:-:S07]  /*0110*/  IMAD.MOV.U32 R16, RZ, RZ, RZ ;  /* 0x000000ffff107224 */ /* 0x000fce00078e00ff */
.L_x_29:
[----:B-1----:R-:W1:Y:S02]  /*0120*/  LDCU UR5, c[0x0][0x2f8] ;  /* 0x00005f00ff0577ac */ /* 0x002e640008000800 */
[----:B-1----:R-:W-:-:S05]  /*0130*/  VIADD R17, R3, -UR5 ;  /* 0x8000000503117c36 */ /* 0x002fca0008000000 */
[----:B------:R-:W2:Y:S01]  /*0140*/  LDL.64 R4, [R17] ;  /* 0x0000000011047983 */ /* 0x000ea20000100a00 */
[----:B------:R-:W-:Y:S01]  /*0150*/  VIADD R16, R16, 0x1 ;  /* 0x0000000110107836 */ /* 0x000fe20000000000 */
[----:B------:R-:W-:Y:S01]  /*0160*/  BSSY.RECONVERGENT B1, `(.L_x_20) ;  /* 0x0000054000017945 */ /* 0x000fe20003800200 */
[----:B------:R-:W-:-:S03]  /*0170*/  IMAD.MOV.U32 R6, RZ, RZ, -0x3ff ;  /* 0xfffffc01ff067424 */ /* 0x000fc600078e00ff */
[----:B------:R-:W-:Y:S02]  /*0180*/  ISETP.NE.AND P2, PT, R16, 0x64, PT ;  /* 0x000000641000780c */ /* 0x000fe40003f45270 */
[----:B--2---:R-:W-:Y:S01]  /*0190*/  ISETP.GT.AND P0, PT, R5, 0xfffff, PT ;  /* 0x000fffff0500780c */ /* 0x004fe20003f04270 */
[----:B------:R-:W-:Y:S02]  /*01a0*/  IMAD.MOV.U32 R8, RZ, RZ, R4 ;  /* 0x000000ffff087224 */ /* 0x000fe400078e0004 */
[--C-:B------:R-:W-:Y:S02]  /*01b0*/  IMAD.MOV.U32 R9, RZ, RZ, R5.reuse ;  /* 0x000000ffff097224 */ /* 0x100fe400078e0005 */
[----:B------:R-:W-:-:S08]  /*01c0*/  IMAD.MOV.U32 R7, RZ, RZ, R5 ;  /* 0x000000ffff077224 */ /* 0x000fd000078e0005 */
[----:B------:R-:W-:Y:S01]  /*01d0*/  @!P0 DMUL R8, R8, 1.80143985094819840000e+16 ;  /* 0x4350000008088828 */ /* 0x000fe20000000000 */
[----:B------:R-:W-:-:S09]  /*01e0*/  @!P0 IMAD.MOV.U32 R6, RZ, RZ, -0x435 ;  /* 0xfffffbcbff068424 */ /* 0x000fd200078e00ff */
[----:B------:R-:W-:Y:S02]  /*01f0*/  @!P0 IMAD.MOV.U32 R7, RZ, RZ, R9 ;  /* 0x000000ffff078224 */ /* 0x000fe400078e0009 */
[----:B------:R-:W-:Y:S02]  /*0200*/  @!P0 IMAD.MOV.U32 R4, RZ, RZ, R8 ;  /* 0x000000ffff048224 */ /* 0x000fe400078e0008 */
[----:B------:R-:W-:-:S05]  /*0210*/  VIADD R5, R7, 0xffffffff ;  /* 0xffffffff07057836 */ /* 0x000fca0000000000 */
[----:B------:R-:W-:-:S13]  /*0220*/  ISETP.GT.U32.AND P1, PT, R5, 0x7feffffe, PT ;  /* 0x7feffffe0500780c */ /* 0x000fda0003f24070 */
[----:B------:R-:W-:Y:S05]  /*0230*/  @P1 BRA `(.L_x_21) ;  /* 0x0000000400001947 */ /* 0x000fea0003800000 */
[----:B------:R-:W-:Y:S01]  /*0240*/  LOP3.LUT R5, R7, 0xfffff, RZ, 0xc0, !PT ;  /* 0x000fffff07057812 */ /* 0x000fe200078ec0ff */
[----:B------:R-:W-:Y:S01]  /*0250*/  IMAD.MOV.U32 R8, RZ, RZ, RZ ;  /* 0x000000ffff087224 */ /* 0x000fe200078e00ff */
[----:B------:R-:W-:Y:S01]  /*0260*/  UMOV UR8, 0x3ae80f1e ;  /* 0x3ae80f1e00087882 */ /* 0x000fe20000000000 */
[----:B------:R-:W-:Y:S01]  /*0270*/  IMAD.MOV.U32 R18, RZ, RZ, -0x748574fc ;  /* 0x8b7a8b04ff127424 */ /* 0x000fe200078e00ff */
[----:B------:R-:W-:Y:S01]  /*0280*/  LOP3.LUT R5, R5, 0x3ff00000, RZ, 0xfc, !PT ;  /* 0x3ff0000005057812 */ /* 0x000fe200078efcff */
[----:B------:R-:W-:Y:S01]  /*0290*/  IMAD.MOV.U32 R19, RZ, RZ, 0x3ed0ee25 ;  /* 0x3ed0ee25ff137424 */ /* 0x000fe200078e00ff */
[----:B------:R-:W-:Y:S01]  /*02a0*/  UMOV UR9, 0x3eb1380b ;  /* 0x3eb1380b00097882 */ /* 0x000fe20000000000 */
[----:B------:R-:W-:Y:S01]  /*02b0*/  LEA.HI R20, R7, R6, RZ, 0xc ;  /* 0x0000000607147211 */ /* 0x000fe200078f60ff */
[----:B------:R-:W-:Y:S01]  /*02c0*/  IMAD.MOV.U32 R21, RZ, RZ, 0x43300000 ;  /* 0x43300000ff157424 */ /* 0x000fe200078e00ff */
[----:B------:R-:W-:Y:S01]  /*02d0*/  ISETP.GE.U32.AND P0, PT, R5, 0x3ff6a09f, PT ;  /* 0x3ff6a09f0500780c */ /* 0x000fe20003f06070 */
[----:B------:R-:W-:Y:S01]  /*02e0*/  UMOV UR10, 0x80000000 ;  /* 0x80000000000a7882 */ /* 0x000fe20000000000 */
[----:B------:R-:W-:-:S11]  /*02f0*/  UMOV UR11, 0x43300000 ;  /* 0x43300000000b7882 */ /* 0x000fd60000000000 */
        /* <DEDUP_REMOVED lines=52> */
.L_x_21:
[----:B------:R-:W-:Y:S01]  /*0640*/  IMAD.MOV.U32 R4, RZ, RZ, 0x0 ;  /* 0x00000000ff047424 */ /* 0x000fe200078e00ff */
[----:B------:R-:W-:Y:S01]  /*0650*/  LOP3.LUT P0, RZ, R9, 0x7fffffff, RZ, 0xc0, !PT ;  /* 0x7fffffff09ff7812 */ /* 0x000fe2000780c0ff */
[----:B------:R-:W-:-:S06]  /*0660*/  IMAD.MOV.U32 R5, RZ, RZ, 0x7ff00000 ;  /* 0x7ff00000ff057424 */ /* 0x000fcc00078e00ff */
[----:B------:R-:W-:-:S10]  /*0670*/  DFMA R4, R8, R4, +INF ;  /* 0x7ff000000804742b */ /* 0x000fd40000000004 */
[----:B------:R-:W-:Y:S02]  /*0680*/  FSEL R4, R4, RZ, P0 ;  /* 0x000000ff04047208 */ /* 0x000fe40000000000 */
[----:B------:R-:W-:-:S07]  /*0690*/  FSEL R5, R5, -QNAN , P0 ;  /* 0xfff0000005057808 */ /* 0x000fce0000000000 */
.L_x_22:
[----:B0-----:R-:W-:Y:S05]  /*06a0*/  BSYNC.RECONVERGENT B1 ;  /* 0x0000000000017941 */ /* 0x001fea0003800200 */
.L_x_20:
[----:B------:R-:W0:Y:S01]  /*06b0*/  MUFU.RCP64H R7, 22 ;  /* 0x4036000000077908 */ /* 0x000e220000001800 */
[----:B------:R-:W-:Y:S01]  /*06c0*/  IMAD.MOV.U32 R10, RZ, RZ, 0x0 ;  /* 0x00000000ff0a7424 */ /* 0x000fe200078e00ff */
[----:B------:R-:W-:Y:S01]  /*06d0*/  FSETP.GEU.AND P1, PT, |R5|, 6.5827683646048100446e-37, PT ;  /* 0x036000000500780b */ /* 0x000fe20003f2e200 */
[----:B------:R-:W-:Y:S01]  /*06e0*/  IMAD.MOV.U32 R11, RZ, RZ, 0x40360000 ;  /* 0x40360000ff0b7424 */ /* 0x000fe200078e00ff */
[----:B------:R-:W-:Y:S01]  /*06f0*/  BSSY.RECONVERGENT B1, `(.L_x_23) ;  /* 0x0000015000017945 */ /* 0x000fe20003800200 */
[----:B------:R-:W-:-:S06]  /*0700*/  IMAD.MOV.U32 R6, RZ, RZ, 0x1 ;  /* 0x00000001ff067424 */ /* 0x000fcc00078e00ff */
[----:B0-----:R-:W-:-:S08]  /*0710*/  DFMA R8, R6, -R10, 1 ;  /* 0x3ff000000608742b */ /* 0x001fd0000000080a */
        /* <DEDUP_REMOVED lines=15> */
[----:B------:R-:W-:Y:S05]  /*0810*/  CALL.REL.NOINC `($__internal_1_$__cuda_sm20_div_rn_f64_full) ;  /* 0x0000000400547944 */ /* 0x000fea0003c00000 */
[----:B------:R-:W-:Y:S02]  /*0820*/  IMAD.MOV.U32 R18, RZ, RZ, R4 ;  /* 0x000000ffff127224 */ /* 0x000fe400078e0004 */
[----:B------:R-:W-:-:S07]  /*0830*/  IMAD.MOV.U32 R19, RZ, RZ, R5 ;  /* 0x000000ffff137224 */ /* 0x000fce00078e0005 */
.L_x_24:
[----:B------:R-:W-:Y:S05]  /*0840*/  BSYNC.RECONVERGENT B1 ;  /* 0x0000000000017941 */ /* 0x000fea0003800200 */
.L_x_23:
[----:B------:R-:W-:Y:S01]  /*0850*/  DMUL R18, R18, 42 ;  /* 0x4045000012127828 */ /* 0x000fe20000000000 */
[----:B------:R-:W-:Y:S06]  /*0860*/  BSSY.RECONVERGENT B1, `(.L_x_25) ;  /* 0x000001b000017945 */ /* 0x000fec0003800200 */
[----:B------:R0:W-:Y:S01]  /*0870*/  STL.64 [R17], R18 ;  /* 0x0000001211007387 */ /* 0x0001e20000100a00 */
[----:B------:R-:W-:-:S14]  /*0880*/  DSETP.NEU.AND P0, PT, |R18|, +INF , PT ;  /* 0x7ff000001200742a */ /* 0x000fdc0003f0d200 */
[----:B------:R-:W-:Y:S01]  /*0890*/  @!P0 DMUL R24, RZ, R18 ;  /* 0x00000012ff188228 */ /* 0x000fe20000000000 */
[----:B------:R-:W-:Y:S01]  /*08a0*/  @!P0 IMAD.MOV.U32 R26, RZ, RZ, RZ ;  /* 0x000000ffff1a8224 */ /* 0x000fe200078e00ff */
[----:B0-----:R-:W-:Y:S09]  /*08b0*/  @!P0 BRA `(.L_x_26) ;  /* 0x0000000000548947 */ /* 0x001ff20003800000 */
[----:B------:R-:W-:Y:S01]  /*08c0*/  UMOV UR8, 0x6dc9c883 ;  /* 0x6dc9c88300087882 */ /* 0x000fe20000000000 */
[----:B------:R-:W-:Y:S01]  /*08d0*/  UMOV UR9, 0x3fe45f30 ;  /* 0x3fe45f3000097882 */ /* 0x000fe20000000000 */
[C---:B------:R-:W-:Y:S02]  /*08e0*/  DSETP.GE.AND P0, PT, |R18|.reuse, 2.14748364800000000000e+09, PT ;  /* 0x41e000001200742a */ /* 0x040fe40003f06200 */
[----:B------:R-:W-:Y:S01]  /*08f0*/  DMUL R26, R18, UR8 ;  /* 0x00000008121a7c28 */ /* 0x000fe20008000000 */
[----:B------:R-:W-:Y:S01]  /*0900*/  UMOV UR8, 0x54442d18 ;  /* 0x54442d1800087882 */ /* 0x000fe20000000000 */
[----:B------:R-:W-:-:S08]  /*0910*/  UMOV UR9, 0x3ff921fb ;  /* 0x3ff921fb00097882 */ /* 0x000fd00000000000 */
[----:B------:R-:W0:Y:S08]  /*0920*/  F2I.F64 R26, R26 ;  /* 0x0000001a001a7311 */ /* 0x000e300000301100 */
[----:B0-----:R-:W0:Y:S02]  /*0930*/  I2F.F64 R24, R26 ;  /* 0x0000001a00187312 */ /* 0x001e240000201c00 */
[----:B0-----:R-:W-:Y:S01]  /*0940*/  DFMA R4, R24, -UR8, R18 ;  /* 0x8000000818047c2b */ /* 0x001fe20008000012 */
        /* <DEDUP_REMOVED lines=8> */
[----:B------:R-:W-:Y:S05]  /*09d0*/  CALL.REL.NOINC `($_Z7kernel1v$__internal_trig_reduction_slowpathd) ;  /* 0x0000000800547944 */ /* 0x000fea0003c00000 */
[----:B------:R-:W-:Y:S02]  /*09e0*/  IMAD.MOV.U32 R26, RZ, RZ, R6 ;  /* 0x000000ffff1a7224 */ /* 0x000fe400078e0006 */
[----:B------:R-:W-:Y:S02]  /*09f0*/  IMAD.MOV.U32 R24, RZ, RZ, R14 ;  /* 0x000000ffff187224 */ /* 0x000fe400078e000e */
[----:B------:R-:W-:-:S07]  /*0a00*/  IMAD.MOV.U32 R25, RZ, RZ, R15 ;  /* 0x000000ffff197224 */ /* 0x000fce00078e000f */
.L_x_26:
[----:B------:R-:W-:Y:S05]  /*0a10*/  BSYNC.RECONVERGENT B1 ;  /* 0x0000000000017941 */ /* 0x000fea0003800200 */
.L_x_25:
[----:B------:R-:W-:-:S05]  /*0a20*/  IMAD.SHL.U32 R4, R26, 0x40, RZ ;  /* 0x000000401a047824 */ /* 0x000fca00078e00ff */
[----:B------:R-:W-:-:S04]  /*0a30*/  LOP3.LUT R4, R4, 0x40, RZ, 0xc0, !PT ;  /* 0x0000004004047812 */ /* 0x000fc800078ec0ff */
[----:B------:R-:W-:-:S05]  /*0a40*/  IADD3 R28, P0, PT, R4, UR12, RZ ;  /* 0x0000000c041c7c10 */ /* 0x000fca000ff1e0ff */
[----:B------:R-:W-:-:S05]  /*0a50*/  IMAD.X R29, RZ, RZ, UR13, P0 ;  /* 0x0000000dff1d7e24 */ /* 0x000fca00080e06ff */
[----:B------:R-:W2:Y:S04]  /*0a60*/  LDG.E.128.CONSTANT R4, desc[UR6][R28.64] ;  /* 0x000000061c047981 */ /* 0x000ea8000c1e9d00 */
[----:B------:R-:W3:Y:S04]  /*0a70*/  LDG.E.128.CONSTANT R8, desc[UR6][R28.64+0x10] ;  /* 0x000010061c087981 */ /* 0x000ee8000c1e9d00 */
[----:B------:R-:W4:Y:S01]  /*0a80*/  LDG.E.128.CONSTANT R12, desc[UR6][R28.64+0x20] ;  /* 0x000020061c0c7981 */ /* 0x000f22000c1e9d00 */
[----:B------:R-:W-:Y:S01]  /*0a90*/  LOP3.LUT R20, R26, 0x1, RZ, 0xc0, !PT ;  /* 0x000000011a147812 */ /* 0x000fe200078ec0ff */
[----:B------:R-:W-:Y:S01]  /*0aa0*/  IMAD.MOV.U32 R21, RZ, RZ, 0x3da8ff83 ;  /* 0x3da8ff83ff157424 */ /* 0x000fe200078e00ff */
[----:B------:R-:W-:Y:S01]  /*0ab0*/  DMUL R22, R24, R24 ;  /* 0x0000001818167228 */ /* 0x000fe20000000000 */
[----:B------:R-:W-:Y:S01]  /*0ac0*/  FSETP.GEU.AND P1, PT, |R19|, 6.5827683646048100446e-37, PT ;  /* 0x036000001300780b */ /* 0x000fe20003f2e200 */
[----:B------:R-:W-:Y:S01]  /*0ad0*/  BSSY.RECONVERGENT B1, `(.L_x_27) ;  /* 0x0000024000017945 */ /* 0x000fe20003800200 */
[----:B------:R-:W-:Y:S01]  /*0ae0*/  ISETP.NE.U32.AND P0, PT, R20, 0x1, PT ;  /* 0x000000011400780c */ /* 0x000fe20003f05070 */
[----:B------:R-:W-:-:S03]  /*0af0*/  IMAD.MOV.U32 R20, RZ, RZ, 0x20fd8164 ;  /* 0x20fd8164ff147424 */ /* 0x000fc600078e00ff */
[----:B------:R-:W-:Y:S02]  /*0b00*/  FSEL R21, -R21, 0.11223486810922622681, !P0 ;  /* 0x3de5db6515157808 */ /* 0x000fe40004000100 */
[----:B------:R-:W-:-:S06]  /*0b10*/  FSEL R20, R20, -8.06006814911005101289e+34, !P0 ;  /* 0xf9785eba14147808 */ /* 0x000fcc0004000000 */
        /* <DEDUP_REMOVED lines=27> */
[----:B------:R-:W-:Y:S01]  /*0cd0*/  IMAD.MOV.U32 R8, RZ, RZ, R18 ;  /* 0x000000ffff087224 */ /* 0x000fe200078e0012 */
[----:B------:R-:W-:Y:S01]  /*0ce0*/  MOV R22, 0xd10 ;  /* 0x00000d1000167802 */ /* 0x000fe20000000f00 */
[----:B------:R-:W-:-:S07]  /*0cf0*/  IMAD.MOV.U32 R9, RZ, RZ, R19 ;  /* 0x000000ffff097224 */ /* 0x000fce00078e0013 */
[----:B------:R-:W-:Y:S05]  /*0d00*/  CALL.REL.NOINC `($__internal_1_$__cuda_sm20_div_rn_f64_full) ;  /* 0x0000000000187944 */ /* 0x000fea0003c00000 */
.L_x_28:
[----:B------:R-:W-:Y:S05]  /*0d10*/  BSYNC.RECONVERGENT B1 ;  /* 0x0000000000017941 */ /* 0x000fea0003800200 */
.L_x_27:
[----:B------:R1:W-:Y:S01]  /*0d20*/  STL.64 [R17], R4 ;  /* 0x0000000411007387 */ /* 0x0003e20000100a00 */
[----:B------:R-:W-:Y:S05]  /*0d30*/  @P2 BRA `(.L_x_29) ;  /* 0xfffffff000f82947 */ /* 0x000fea000383ffff */
.L_x_19:
[----:B0-----:R-:W-:Y:S05]  /*0d40*/  BSYNC.RECONVERGENT B0 ;  /* 0x0000000000007941 */ /* 0x001fea0003800200 */
.L_x_18:
[----:B------:R-:W-:Y:S05]  /*0d50*/  BRA.U UP0, `(.L_x_30) ;  /* 0xfffffff100d07547 */ /* 0x000fea000b83ffff */
[----:B------:R-:W-:Y:S05]  /*0d60*/  EXIT ;  /* 0x000000000000794d */ /* 0x000fea0003800000 */
        .weak           $__internal_1_$__cuda_sm20_div_rn_f64_full
        .type           $__internal_1_$__cuda_sm20_div_rn_f64_full,@function
        .size           $__internal_1_$__cuda_sm20_div_rn_f64_full,($_Z7kernel1v$__internal_trig_reduction_slowpathd - $__internal_1_$__cuda_sm20_div_rn_f64_full)
$__internal_1_$__cuda_sm20_div_rn_f64_full:
[C---:B------:R-:W-:Y:S01]  /*0d70*/  FSETP.GEU.AND P0, PT, |R7|.reuse, 1.469367938527859385e-39, PT ;  /* 0x001000000700780b */ /* 0x040fe20003f0e200 */
[----:B------:R-:W-:Y:S01]  /*0d80*/  IMAD.MOV.U32 R12, RZ, RZ, 0x1 ;  /* 0x00000001ff0c7424 */ /* 0x000fe200078e00ff */
[----:B------:R-:W-:Y:S01]  /*0d90*/  LOP3.LUT R4, R7, 0x800fffff, RZ, 0xc0, !PT ;  /* 0x800fffff07047812 */ /* 0x000fe200078ec0ff */
[----:B------:R-:W-:Y:S01]  /*0da0*/  IMAD.MOV.U32 R20, RZ, RZ, 0x1ca00000 ;  /* 0x1ca00000ff147424 */ /* 0x000fe200078e00ff */
[C---:B------:R-:W-:Y:S01]  /*0db0*/  FSETP.GEU.AND P3, PT, |R9|.reuse, 1.469367938527859385e-39, PT ;  /* 0x001000000900780b */ /* 0x040fe20003f6e200 */
[----:B------:R-:W-:Y:S01]  /*0dc0*/  BSSY.RECONVERGENT B2, `(.L_x_31) ;  /* 0x0000052000027945 */ /* 0x000fe20003800200 */
[----:B------:R-:W-:Y:S01]  /*0dd0*/  LOP3.LUT R5, R4, 0x3ff00000, RZ, 0xfc, !PT ;  /* 0x3ff0000004057812 */ /* 0x000fe200078efcff */
[----:B------:R-:W-:Y:S01]  /*0de0*/  IMAD.MOV.U32 R4, RZ, RZ, R6 ;  /* 0x000000ffff047224 */ /* 0x000fe200078e0006 */
[----:B------:R-:W-:Y:S02]  /*0df0*/  LOP3.LUT R21, R9, 0x7ff00000, RZ, 0xc0, !PT ;  /* 0x7ff0000009157812 */ /* 0x000fe400078ec0ff */
[----:B------:R-:W-:-:S03]  /*0e00*/  LOP3.LUT R24, R7, 0x7ff00000, RZ, 0xc0, !PT ;  /* 0x7ff0000007187812 */ /* 0x000fc600078ec0ff */
[----:B------:R-:W-:Y:S01]  /*0e10*/  @!P0 DMUL R4, R6, 8.98846567431157953865e+307 ;  /* 0x7fe0000006048828 */ /* 0x000fe20000000000 */
[----:B------:R-:W-:Y:S01]  /*0e20*/  ISETP.GE.U32.AND P1, PT, R21, R24, PT ;  /* 0x000000181500720c */ /* 0x000fe20003f26070 */
[----:B------:R-:W-:Y:S02]  /*0e30*/  IMAD.MOV.U32 R23, RZ, RZ, R21 ;  /* 0x000000ffff177224 */ /* 0x000fe400078e0015 */
[----:B------:R-:W-:Y:S02]  /*0e40*/  @!P3 LOP3.LUT R14, R7, 0x7ff00000, RZ, 0xc0, !PT ;  /* 0x7ff00000070eb812 */ /* 0x000fe400078ec0ff */
[----:B------:R-:W0:Y:S02]  /*0e50*/  MUFU.RCP64H R13, R5 ;  /* 0x00000005000d7308 */ /* 0x000e240000001800 */
[----:B------:R-:W-:Y:S02]  /*0e60*/  @!P3 ISETP.GE.U32.AND P4, PT, R21, R14, PT ;  /* 0x0000000e1500b20c */ /* 0x000fe40003f86070 */
[----:B------:R-:W-:-:S02]  /*0e70*/  @!P0 LOP3.LUT R24, R5, 0x7ff00000, RZ, 0xc0, !PT ;  /* 0x7ff0000005188812 */ /* 0x000fc400078ec0ff */
[----:B------:R-:W-:-:S04]  /*0e80*/  @!P3 SEL R15, R20, 0x63400000, !P4 ;  /* 0x63400000140fb807 */ /* 0x000fc80006000000 */
[----:B------:R-:W-:-:S04]  /*0e90*/  @!P3 LOP3.LUT R18, R15, 0x80000000, R9, 0xf8, !PT ;  /* 0x800000000f12b812 */ /* 0x000fc800078ef809 */
[----:B------:R-:W-:Y:S01]  /*0ea0*/  @!P3 LOP3.LUT R19, R18, 0x100000, RZ, 0xfc, !PT ;  /* 0x001000001213b812 */ /* 0x000fe200078efcff */
[----:B------:R-:W-:Y:S01]  /*0eb0*/  @!P3 IMAD.MOV.U32 R18, RZ, RZ, RZ ;  /* 0x000000ffff12b224 */ /* 0x000fe200078e00ff */
[----:B0-----:R-:W-:-:S08]  /*0ec0*/  DFMA R10, R12, -R4, 1 ;  /* 0x3ff000000c0a742b */ /* 0x001fd00000000804 */
[----:B------:R-:W-:-:S08]  /*0ed0*/  DFMA R10, R10, R10, R10 ;  /* 0x0000000a0a0a722b */ /* 0x000fd0000000000a */
[----:B------:R-:W-:Y:S01]  /*0ee0*/  DFMA R12, R12, R10, R12 ;  /* 0x0000000a0c0c722b */ /* 0x000fe2000000000c */
[----:B------:R-:W-:Y:S01]  /*0ef0*/  SEL R11, R20, 0x63400000, !P1 ;  /* 0x63400000140b7807 */ /* 0x000fe20004800000 */
[----:B------:R-:W-:-:S03]  /*0f00*/  IMAD.MOV.U32 R10, RZ, RZ, R8 ;  /* 0x000000ffff0a7224 */ /* 0x000fc600078e0008 */
[----:B------:R-:W-:-:S03]  /*0f10*/  LOP3.LUT R11, R11, 0x800fffff, R9, 0xf8, !PT ;  /* 0x800fffff0b0b7812 */ /* 0x000fc600078ef809 */
[----:B------:R-:W-:-:S03]  /*0f20*/  DFMA R14, R12, -R4, 1 ;  /* 0x3ff000000c0e742b */ /* 0x000fc60000000804 */
[----:B------:R-:W-:-:S05]  /*0f30*/  @!P3 DFMA R10, R10, 2, -R18 ;  /* 0x400000000a0ab82b */ /* 0x000fca0000000812 */
[----:B------:R-:W-:-:S05]  /*0f40*/  DFMA R14, R12, R14, R12 ;  /* 0x0000000e0c0e722b */ /* 0x000fca000000000c */
[----:B------:R-:W-:-:S03]  /*0f50*/  @!P3 LOP3.LUT R23, R11, 0x7ff00000, RZ, 0xc0, !PT ;  /* 0x7ff000000b17b812 */ /* 0x000fc600078ec0ff */
[----:B------:R-:W-:Y:S02]  /*0f60*/  DMUL R12, R14, R10 ;  /* 0x0000000a0e0c7228 */ /* 0x000fe40000000000 */
[----:B------:R-:W-:-:S05]  /*0f70*/  VIADD R25, R23, 0xffffffff ;  /* 0xffffffff17197836 */ /* 0x000fca0000000000 */
[----:B------:R-:W-:Y:S01]  /*0f80*/  ISETP.GT.U32.AND P0, PT, R25, 0x7feffffe, PT ;  /* 0x7feffffe1900780c */ /* 0x000fe20003f04070 */
[----:B------:R-:W-:Y:S01]  /*0f90*/  VIADD R25, R24, 0xffffffff ;  /* 0xffffffff18197836 */ /* 0x000fe20000000000 */
[----:B------:R-:W-:-:S04]  /*0fa0*/  DFMA R18, R12, -R4, R10 ;  /* 0x800000040c12722b */ /* 0x000fc8000000000a */
[----:B------:R-:W-:-:S04]  /*0fb0*/  ISETP.GT.U32.OR P0, PT, R25, 0x7feffffe, P0 ;  /* 0x7feffffe1900780c */ /* 0x000fc80000704470 */
[----:B------:R-:W-:-:S09]  /*0fc0*/  DFMA R18, R14, R18, R12 ;  /* 0x000000120e12722b */ /* 0x000fd2000000000c */
[----:B------:R-:W-:Y:S05]  /*0fd0*/  @P0 BRA `(.L_x_32) ;  /* 0x00000000006c0947 */ /* 0x000fea0003800000 */
        /* <DEDUP_REMOVED lines=27> */
.L_x_32:
        /* <DEDUP_REMOVED lines=16> */
.L_x_35:
[----:B------:R-:W-:Y:S01]  /*1290*/  LOP3.LUT R13, R7, 0x80000, RZ, 0xfc, !PT ;  /* 0x00080000070d7812 */ /* 0x000fe200078efcff */
[----:B------:R-:W-:Y:S01]  /*12a0*/  IMAD.MOV.U32 R12, RZ, RZ, R6 ;  /* 0x000000ffff0c7224 */ /* 0x000fe200078e0006 */
[----:B------:R-:W-:Y:S06]  /*12b0*/  BRA `(.L_x_33) ;  /* 0x0000000000087947 */ /* 0x000fec0003800000 */
.L_x_34:
[----:B------:R-:W-:Y:S01]  /*12c0*/  LOP3.LUT R13, R9, 0x80000, RZ, 0xfc, !PT ;  /* 0x00080000090d7812 */ /* 0x000fe200078efcff */
[----:B------:R-:W-:-:S07]  /*12d0*/  IMAD.MOV.U32 R12, RZ, RZ, R8 ;  /* 0x000000ffff0c7224 */ /* 0x000fce00078e0008 */
.L_x_33:
[----:B------:R-:W-:Y:S05]  /*12e0*/  BSYNC.RECONVERGENT B2 ;  /* 0x0000000000027941 */ /* 0x000fea0003800200 */
.L_x_31:
[----:B------:R-:W-:Y:S02]  /*12f0*/  IMAD.MOV.U32 R23, RZ, RZ, 0x0 ;  /* 0x00000000ff177424 */ /* 0x000fe400078e00ff */
[----:B------:R-:W-:Y:S02]  /*1300*/  IMAD.MOV.U32 R4, RZ, RZ, R12 ;  /* 0x000000ffff047224 */ /* 0x000fe400078e000c */
[----:B------:R-:W-:Y:S01]  /*1310*/  IMAD.MOV.U32 R5, RZ, RZ, R13 ;  /* 0x000000ffff057224 */ /* 0x000fe200078e000d */
[----:B------:R-:W-:Y:S06]  /*1320*/  RET.REL.NODEC R22 `(_Z7kernel1v) ;  /* 0xffffffec16347950 */ /* 0x000fec0003c3ffff */
        .type           $_Z7kernel1v$__internal_trig_reduction_slowpathd,@function
        .size           $_Z7kernel1v$__internal_trig_reduction_slowpathd,(.L_x_47 - $_Z7kernel1v$__internal_trig_reduction_slowpathd)
$_Z7kernel1v$__internal_trig_reduction_slowpathd:
        /* <DEDUP_REMOVED lines=8> */
[----:B------:R-:W-:Y:S01]  /*13b0*/  BSSY.RECONVERGENT B2, `(.L_x_37) ;  /* 0x0000031000027945 */ /* 0x000fe20003800200 */
[----:B------:R-:W-:Y:S01]  /*13c0*/  VIADD R7, R1, 0x8 ;  /* 0x0000000801077836 */ /* 0x000fe20000000000 */
[----:B------:R-:W-:Y:S01]  /*13d0*/  CS2R R12, SRZ ;  /* 0x00000000000c7805 */ /* 0x000fe2000001ff00 */
        /* <DEDUP_REMOVED lines=8> */
[----:B------:R-:W0:Y:S01]  /*1460*/  LDC.64 R10, c[0x0][0x358] ;  /* 0x0000d600ff0a7b82 */ /* 0x000e220000000a00 */
[C---:B------:R-:W-:Y:S01]  /*1470*/  SHF.L.U64.HI R9, R14.reuse, 0xb, R15 ;  /* 0x0000000b0e097819 */ /* 0x040fe2000001020f */
[----:B------:R-:W-:Y:S01]  /*1480*/  BSSY.RECONVERGENT B3, `(.L_x_39) ;  /* 0x0000022000037945 */ /* 0x000fe20003800200 */
[----:B------:R-:W-:Y:S01]  /*1490*/  IMAD.SHL.U32 R21, R14, 0x800, RZ ;  /* 0x000008000e157824 */ /* 0x000fe200078e00ff */
[----:B------:R-:W-:Y:S01]  /*14a0*/  IADD3 R20, PT, PT, RZ, -R25, -R6 ;  /* 0x80000019ff147210 */ /* 0x000fe20007ffe806 */
[----:B------:R-:W-:Y:S01]  /*14b0*/  IMAD.MOV.U32 R22, RZ, RZ, RZ ;  /* 0x000000ffff167224 */ /* 0x000fe200078e00ff */
[----:B------:R-:W-:Y:S02]  /*14c0*/  CS2R R12, SRZ ;  /* 0x00000000000c7805 */ /* 0x000fe4000001ff00 */
[----:B------:R-:W-:-:S07]  /*14d0*/  LOP3.LUT R9, R9, 0x80000000, RZ, 0xfc, !PT ;  /* 0x8000000009097812 */ /* 0x000fce00078efcff */
.L_x_40:
[----:B------:R-:W1:Y:S01]  /*14e0*/  LDC.64 R14, c[0x4][RZ] ;  /* 0x01000000ff0e7b82 */ /* 0x000e620000000a00 */
[----:B0-----:R-:W-:Y:S02]  /*14f0*/  R2UR UR8, R10 ;  /* 0x000000000a0872ca */ /* 0x001fe400000e0000 */
[----:B------:R-:W-:Y:S01]  /*1500*/  R2UR UR9, R11 ;  /* 0x000000000b0972ca */ /* 0x000fe200000e0000 */
[----:B-1----:R-:W-:-:S12]  /*1510*/  IMAD.WIDE R14, R23, 0x8, R14 ;  /* 0x00000008170e7825 */ /* 0x002fd800078e020e */
[----:B------:R-:W2:Y:S01]  /*1520*/  LDG.E.64.CONSTANT R14, desc[UR8][R14.64] ;  /* 0x000000080e0e7981 */ /* 0x000ea2000c1e9b00 */
        /* <DEDUP_REMOVED lines=23> */
[----:B------:R-:W-:Y:S05]  /*16a0*/  BSYNC.RECONVERGENT B3 ;  /* 0x0000000000037941 */ /* 0x000fea0003800200 */
.L_x_39:
[----:B------:R-:W-:-:S07]  /*16b0*/  IMAD.MOV.U32 R23, RZ, RZ, R6 ;  /* 0x000000ffff177224 */ /* 0x000fce00078e0006 */
.L_x_38:
[----:B------:R-:W-:Y:S05]  /*16c0*/  BSYNC.RECONVERGENT B2 ;  /* 0x0000000000027941 */ /* 0x000fea0003800200 */
.L_x_37:
[C---:B------:R-:W-:Y:S02]  /*16d0*/  LOP3.LUT R6, R5.reuse, 0x7ff, RZ, 0xc0, !PT ;  /* 0x000007ff05067812 */ /* 0x040fe400078ec0ff */
[----:B------:R-:W-:-:S03]  /*16e0*/  LOP3.LUT P0, R21, R5, 0x3f, RZ, 0xc0, !PT ;  /* 0x0000003f05157812 */ /* 0x000fc6000780c0ff */
[----:B------:R-:W-:-:S05]  /*16f0*/  VIADD R6, R6, 0xfffffc00 ;  /* 0xfffffc0006067836 */ /* 0x000fca0000000000 */
[----:B------:R-:W-:-:S05]  /*1700*/  SHF.R.U32.HI R6, RZ, 0x6, R6 ;  /* 0x00000006ff067819 */ /* 0x000fca0000011606 */
[----:B------:R-:W-:-:S04]  /*1710*/  IMAD.IADD R6, R6, 0x1, R23 ;  /* 0x0000000106067824 */ /* 0x000fc800078e0217 */
[----:B------:R-:W-:-:S05]  /*1720*/  IMAD.U32 R9, R6, 0x8, R7 ;  /* 0x0000000806097824 */ /* 0x000fca00078e0007 */
[----:B------:R0:W-:Y:S04]  /*1730*/  STL.64 [R9+-0x78], R12 ;  /* 0xffff880c09007387 */ /* 0x0001e80000100a00 */
[----:B------:R-:W2:Y:S04]  /*1740*/  @P0 LDL.64 R14, [R1+0x10] ;  /* 0x00001000010e0983 */ /* 0x000ea80000100a00 */
[----:B------:R-:W3:Y:S04]  /*1750*/  LDL.64 R10, [R1+0x18] ;  /* 0x00001800010a7983 */ /* 0x000ee80000100a00 */
[----:B------:R-:W4:Y:S01]  /*1760*/  LDL.64 R6, [R1+0x20] ;  /* 0x0000200001067983 */ /* 0x000f220000100a00 */
[----:B------:R-:W-:Y:S01]  /*1770*/  @P0 LOP3.LUT R5, R21, 0x3f, RZ, 0x3c, !PT ;  /* 0x0000003f15050812 */ /* 0x000fe200078e3cff */
[----:B------:R-:W-:Y:S01]  /*1780*/  BSSY.RECONVERGENT B2, `(.L_x_41) ;  /* 0x0000034000027945 */ /* 0x000fe20003800200 */
[----:B--2---:R-:W-:-:S02]  /*1790*/  @P0 SHF.R.U64 R14, R14, 0x1, R15 ;  /* 0x000000010e0e0819 */ /* 0x004fc4000000120f */
[----:B------:R-:W-:Y:S02]  /*17a0*/  @P0 SHF.R.U32.HI R20, RZ, 0x1, R15 ;  /* 0x00000001ff140819 */ /* 0x000fe4000001160f */
[----:B---3--:R-:W-:Y:S02]  /*17b0*/  @P0 SHF.L.U32 R22, R10, R21, RZ ;  /* 0x000000150a160219 */ /* 0x008fe400000006ff */
[----:B0-----:R-:W-:Y:S02]  /*17c0*/  @P0 SHF.R.U64 R9, R14, R5, R20 ;  /* 0x000000050e090219 */ /* 0x001fe40000001214 */
[--C-:B------:R-:W-:Y:S02]  /*17d0*/  @P0 SHF.R.U32.HI R26, RZ, 0x1, R11.reuse ;  /* 0x00000001ff1a0819 */ /* 0x100fe4000001160b */
[C-C-:B------:R-:W-:Y:S02]  /*17e0*/  @P0 SHF.R.U64 R24, R10.reuse, 0x1, R11.reuse ;  /* 0x000000010a180819 */ /* 0x140fe4000000120b */
[----:B------:R-:W-:-:S02]  /*17f0*/  @P0 SHF.L.U64.HI R15, R10, R21, R11 ;  /* 0x000000150a0f0219 */ /* 0x000fc4000001020b */
[----:B------:R-:W-:Y:S02]  /*1800*/  @P0 SHF.R.U32.HI R12, RZ, R5, R20 ;  /* 0x00000005ff0c0219 */ /* 0x000fe40000011614 */
[----:B------:R-:W-:Y:S02]  /*1810*/  @P0 LOP3.LUT R10, R22, R9, RZ, 0xfc, !PT ;  /* 0x00000009160a0212 */ /* 0x000fe400078efcff */
[----:B----4-:R-:W-:Y:S02]  /*1820*/  @P0 SHF.L.U32 R13, R6, R21, RZ ;  /* 0x00000015060d0219 */ /* 0x010fe400000006ff */
[----:B------:R-:W-:Y:S02]  /*1830*/  @P0 SHF.R.U64 R24, R24, R5, R26 ;  /* 0x0000000518180219 */ /* 0x000fe4000000121a */
[----:B------:R-:W-:Y:S01]  /*1840*/  @P0 LOP3.LUT R11, R15, R12, RZ, 0xfc, !PT ;  /* 0x0000000c0f0b0212 */ /* 0x000fe200078efcff */
[----:B------:R-:W-:Y:S01]  /*1850*/  IMAD.SHL.U32 R12, R10, 0x4, RZ ;  /* 0x000000040a0c7824 */ /* 0x000fe200078e00ff */
[----:B------:R-:W-:-:S02]  /*1860*/  @P0 SHF.L.U64.HI R14, R6, R21, R7 ;  /* 0x00000015060e0219 */ /* 0x000fc40000010207 */
[----:B------:R-:W-:Y:S02]  /*1870*/  @P0 SHF.R.U32.HI R5, RZ, R5, R26 ;  /* 0x00000005ff050219 */ /* 0x000fe4000001161a */
[----:B------:R-:W-:Y:S02]  /*1880*/  @P0 LOP3.LUT R6, R13, R24, RZ, 0xfc, !PT ;  /* 0x000000180d060212 */ /* 0x000fe400078efcff */
[----:B------:R-:W-:Y:S02]  /*1890*/  SHF.L.U64.HI R10, R10, 0x2, R11 ;  /* 0x000000020a0a7819 */ /* 0x000fe4000001020b */
[----:B------:R-:W-:Y:S02]  /*18a0*/  @P0 LOP3.LUT R7, R14, R5, RZ, 0xfc, !PT ;  /* 0x000000050e070212 */ /* 0x000fe400078efcff */
[----:B------:R-:W-:Y:S02]  /*18b0*/  SHF.L.W.U32.HI R11, R11, 0x2, R6 ;  /* 0x000000020b0b7819 */ /* 0x000fe40000010e06 */
[----:B------:R-:W-:-:S02]  /*18c0*/  IADD3 RZ, P0, PT, RZ, -R12, RZ ;  /* 0x8000000cffff7210 */ /* 0x000fc40007f1e0ff */
[----:B------:R-:W-:Y:S02]  /*18d0*/  LOP3.LUT R5, RZ, R10, RZ, 0x33, !PT ;  /* 0x0000000aff057212 */ /* 0x000fe400078e33ff */
[----:B------:R-:W-:Y:S02]  /*18e0*/  SHF.L.W.U32.HI R6, R6, 0x2, R7 ;  /* 0x0000000206067819 */ /* 0x000fe40000010e07 */
[----:B------:R-:W-:Y:S02]  /*18f0*/  LOP3.LUT R9, RZ, R11, RZ, 0x33, !PT ;  /* 0x0000000bff097212 */ /* 0x000fe400078e33ff */
[----:B------:R-:W-:Y:S02]  /*1900*/  IADD3.X R13, P0, PT, RZ, R5, RZ, P0, !PT ;  /* 0x00000005ff0d7210 */ /* 0x000fe4000071e4ff */
[----:B------:R-:W-:Y:S02]  /*1910*/  LOP3.LUT R5, RZ, R6, RZ, 0x33, !PT ;  /* 0x00000006ff057212 */ /* 0x000fe400078e33ff */
[----:B------:R-:W-:-:S02]  /*1920*/  IADD3.X R14, P1, PT, RZ, R9, RZ, P0, !PT ;  /* 0x00000009ff0e7210 */ /* 0x000fc4000073e4ff */
[----:B------:R-:W-:-:S03]  /*1930*/  ISETP.GT.U32.AND P3, PT, R11, -0x1, PT ;  /* 0xffffffff0b00780c */ /* 0x000fc60003f64070 */
[----:B------:R-:W-:Y:S01]  /*1940*/  IMAD.X R5, RZ, RZ, R5, P1 ;  /* 0x000000ffff057224 */ /* 0x000fe200008e0605 */
[----:B------:R-:W-:-:S04]  /*1950*/  ISETP.GT.AND.EX P0, PT, R6, -0x1, PT, P3 ;  /* 0xffffffff0600780c */ /* 0x000fc80003f04330 */
[----:B------:R-:W-:Y:S02]  /*1960*/  SEL R5, R6, R5, P0 ;  /* 0x0000000506057207 */ /* 0x000fe40000000000 */
[----:B------:R-:W-:Y:S02]  /*1970*/  SEL R14, R11, R14, P0 ;  /* 0x0000000e0b0e7207 */ /* 0x000fe40000000000 */
[----:B------:R-:W-:-:S04]  /*1980*/  ISETP.NE.U32.AND P1, PT, R5, RZ, PT ;  /* 0x000000ff0500720c */ /* 0x000fc80003f25070 */
[----:B------:R-:W-:Y:S01]  /*1990*/  SEL R11, R14, R5, !P1 ;  /* 0x000000050e0b7207 */ /* 0x000fe20004800000 */
[----:B------:R-:W-:-:S05]  /*19a0*/  @!P0 IMAD.MOV R12, RZ, RZ, -R12 ;  /* 0x000000ffff0c8224 */ /* 0x000fca00078e0a0c */
[----:B------:R-:W0:Y:S02]  /*19b0*/  FLO.U32 R11, R11 ;  /* 0x0000000b000b7300 */ /* 0x000e2400000e0000 */
[C---:B0-----:R-:W-:Y:S02]  /*19c0*/  IADD3 R15, PT, PT, -R11.reuse, 0x1f, RZ ;  /* 0x0000001f0b0f7810 */ /* 0x041fe40007ffe1ff */
[----:B------:R-:W-:-:S03]  /*19d0*/  IADD3 R9, PT, PT, -R11, 0x3f, RZ ;  /* 0x0000003f0b097810 */ /* 0x000fc60007ffe1ff */
[----:B------:R-:W-:Y:S01]  /*19e0*/  @P1 IMAD.MOV R9, RZ, RZ, R15 ;  /* 0x000000ffff091224 */ /* 0x000fe200078e020f */
[----:B------:R-:W-:-:S04]  /*19f0*/  SEL R15, R10, R13, P0 ;  /* 0x0000000d0a0f7207 */ /* 0x000fc80000000000 */
[----:B------:R-:W-:-:S13]  /*1a00*/  ISETP.NE.AND P1, PT, R9, RZ, PT ;  /* 0x000000ff0900720c */ /* 0x000fda0003f25270 */
[----:B------:R-:W-:Y:S05]  /*1a10*/  @!P1 BRA `(.L_x_42) ;  /* 0x0000000000289947 */ /* 0x000fea0003800000 */
[C---:B------:R-:W-:Y:S02]  /*1a20*/  LOP3.LUT R11, R9.reuse, 0x3f, RZ, 0xc0, !PT ;  /* 0x0000003f090b7812 */ /* 0x040fe400078ec0ff */
[--C-:B------:R-:W-:Y:S02]  /*1a30*/  SHF.R.U64 R13, R12, 0x1, R15.reuse ;  /* 0x000000010c0d7819 */ /* 0x100fe4000000120f */
        /* <DEDUP_REMOVED lines=8> */
.L_x_42:
[----:B------:R-:W-:Y:S05]  /*1ac0*/  BSYNC.RECONVERGENT B2 ;  /* 0x0000000000027941 */ /* 0x000fea0003800200 */
.L_x_41:
[----:B------:R-:W-:-:S04]  /*1ad0*/  IMAD.WIDE.U32 R12, R14, 0x2168c235, RZ ;  /* 0x2168c2350e0c7825 */ /* 0x000fc800078e00ff */
[----:B------:R-:W-:Y:S01]  /*1ae0*/  IMAD.MOV.U32 R10, RZ, RZ, R13 ;  /* 0x000000ffff0a7224 */ /* 0x000fe200078e000d */
[----:B------:R-:W-:Y:S01]  /*1af0*/  IADD3 RZ, P1, PT, R12, R12, RZ ;  /* 0x0000000c0cff7210 */ /* 0x000fe20007f3e0ff */
[----:B------:R-:W-:Y:S02]  /*1b00*/  IMAD.MOV.U32 R11, RZ, RZ, RZ ;  /* 0x000000ffff0b7224 */ /* 0x000fe400078e00ff */
        /* <DEDUP_REMOVED lines=19> */
[----:B------:R-:W-:-:S02]  /*1c40*/  SHF.R.U32.HI R9, RZ, 0x1e, R7 ;  /* 0x0000001eff097819 */ /* 0x000fc40000011607 */
[----:B------:R-:W-:Y:S01]  /*1c50*/  SHF.R.U64 R14, R14, 0xa, R11 ;  /* 0x0000000a0e0e7819 */ /* 0x000fe2000000120b */
[----:B------:R-:W-:Y:S01]  /*1c60*/  IMAD.SHL.U32 R8, R8, 0x100000, RZ ;  /* 0x0010000008087824 */ /* 0x000fe200078e00ff */
[----:B------:R-:W-:Y:S02]  /*1c70*/  LEA.HI R6, R6, R9, RZ, 0x1 ;  /* 0x0000000906067211 */ /* 0x000fe400078f08ff */
[----:B------:R-:W-:Y:S02]  /*1c80*/  IADD3 R14, P3, PT, R14, 0x1, RZ ;  /* 0x000000010e0e7810 */ /* 0x000fe40007f7e0ff */
[----:B------:R-:W-:Y:S01]  /*1c90*/  @!P0 LOP3.LUT R5, R5, 0x80000000, RZ, 0x3c, !PT ;  /* 0x8000000005058812 */ /* 0x000fe200078e3cff */
[----:B------:R-:W-:Y:S01]  /*1ca0*/  @P1 IMAD.MOV R6, RZ, RZ, -R6 ;  /* 0x000000ffff061224 */ /* 0x000fe200078e0a06 */
[----:B------:R-:W-:-:S04]  /*1cb0*/  LEA.HI.X R11, R11, RZ, RZ, 0x16, P3 ;  /* 0x000000ff0b0b7211 */ /* 0x000fc800018fb4ff */
[--C-:B------:R-:W-:Y:S02]  /*1cc0*/  SHF.R.U64 R14, R14, 0x1, R11.reuse ;  /* 0x000000010e0e7819 */ /* 0x100fe4000000120b */
[----:B------:R-:W-:Y:S02]  /*1cd0*/  SHF.R.U32.HI R7, RZ, 0x1, R11 ;  /* 0x00000001ff077819 */ /* 0x000fe4000001160b */
[----:B------:R-:W-:-:S04]  /*1ce0*/  IADD3 R14, P3, P4, RZ, RZ, R14 ;  /* 0x000000ffff0e7210 */ /* 0x000fc80007c7e00e */
[----:B------:R-:W-:-:S04]  /*1cf0*/  IADD3.X R8, PT, PT, R8, 0x3fe00000, R7, P3, P4 ;  /* 0x3fe0000008087810 */ /* 0x000fc80001fe8407 */
[----:B------:R-:W-:-:S07]  /*1d00*/  LOP3.LUT R15, R8, R5, RZ, 0xfc, !PT ;  /* 0x00000005080f7212 */ /* 0x000fce00078efcff */
.L_x_36:
[----:B------:R-:W-:-:S04]  /*1d10*/  IMAD.MOV.U32 R5, RZ, RZ, 0x0 ;  /* 0x00000000ff057424 */ /* 0x000fc800078e00ff */
[----:B------:R-:W-:Y:S05]  /*1d20*/  RET.REL.NODEC R4 `(_Z7kernel1v) ;  /* 0xffffffe004b47950 */ /* 0x000fea0003c3ffff */
.L_x_43:
        /* <DEDUP_REMOVED lines=13> */
.L_x_47:


//--------------------- .nv.global.init           --------------------------
	.section	.nv.global.init,"aw",@progbits
	.align	16
.nv.global.init:
	.type		__cudart_sin_cos_coeffs,@object
	.size		__cudart_sin_cos_coeffs,(__cudart_i2opi_d - __cudart_sin_cos_coeffs)
__cudart_sin_cos_coeffs:
        /*0000*/ 	.byte	0x46, 0xd2, 0xb0, 0x2c, 0xf1, 0xe5, 0x5a, 0xbe, 0x92, 0xe3, 0xac, 0x69, 0xe3, 0x1d, 0xc7, 0x3e
        /*0010*/ 	.byte	0xa1, 0x62, 0xdb, 0x19, 0xa0, 0x01, 0x2a, 0xbf, 0x18, 0x08, 0x11, 0x11, 0x11, 0x11, 0x81, 0x3f
        /*0020*/ 	.byte	0x54, 0x55, 0x55, 0x55, 0x55, 0x55, 0xc5, 0xbf, 0x00, 0x00, 0x00, 0x00, 0x00, 0x00, 0x00, 0x00
        /*0030*/ 	.byte	0x00, 0x00, 0x00, 0x00, 0x00, 0x00, 0x00, 0x00, 0x64, 0x81, 0xfd, 0x20, 0x83, 0xff, 0xa8, 0xbd
        /*0040*/ 	.byte	0x28, 0x85, 0xef, 0xc1, 0xa7, 0xee, 0x21, 0x3e, 0xd9, 0xe6, 0x06, 0x8e, 0x4f, 0x7e, 0x92, 0xbe
        /*0050*/ 	.byte	0xe9, 0xbc, 0xdd, 0x19, 0xa0, 0x01, 0xfa, 0x3e, 0x47, 0x5d, 0xc1, 0x16, 0x6c, 0xc1, 0x56, 0xbf
        /*0060*/ 	.byte	0x51, 0x55, 0x55, 0x55, 0x55, 0x55, 0xa5, 0x3f, 0x00, 0x00, 0x00, 0x00, 0x00, 0x00, 0xe0, 0xbf
        /*0070*/ 	.byte	0x00, 0x00, 0x00, 0x00, 0x00, 0x00, 0xf0, 0x3f, 0x00, 0x00, 0x00, 0x00, 0x00, 0x00, 0x00, 0x00
	.type		__cudart_i2opi_d,@object
	.size		__cudart_i2opi_d,(.L_0 - __cudart_i2opi_d)
__cudart_i2opi_d:
        /* <DEDUP_REMOVED lines=9> */
.L_0:


//--------------------- .nv.shared.reserved.0     --------------------------
	.section	.nv.shared.reserved.0,"aw",@nobits
	.weak		__nv_reservedSMEM_offset_0_alias
	.size		__nv_reservedSMEM_offset_0_alias, 0, 64
	.other		__nv_reservedSMEM_offset_0_alias,@"STO_CUDA_RESERVED_SHARED STV_DEFAULT"
__nv_reservedSMEM_offset_0_alias:
	.zero		0
	.zero		64


//--------------------- .nv.constant0._Z7kernel2v --------------------------
	.section	.nv.constant0._Z7kernel2v,"a",@progbits
	.sectionflags	@""
	.align	4
.nv.constant0._Z7kernel2v:
	.zero		896


//--------------------- .nv.constant0._Z7kernel1v --------------------------
	.section	.nv.constant0._Z7kernel1v,"a",@progbits
	.sectionflags	@""
	.align	4
.nv.constant0._Z7kernel1v:
	.zero		896


//--------------------- SYMBOLS --------------------------

	.type		.nv.reservedSmem.offset0,@object
	.size		.nv.reservedSmem.offset0,0x4
